//
// Generated by NVIDIA NVVM Compiler
//
// Compiler Build ID: CL-36424714
// Cuda compilation tools, release 13.0, V13.0.88
// Based on NVVM 20.0.0
//

.version 9.0
.target sm_100
.address_size 64

	// .globl	default_function_kernel0
// _ZZ24default_function_kernel0E15data_pad_shared has been demoted
// _ZZ24default_function_kernel0E17kernel_pad_shared has been demoted

.visible .entry default_function_kernel0(
	.param .u64 .ptr .align 1 default_function_kernel0_param_0,
	.param .u64 .ptr .align 1 default_function_kernel0_param_1,
	.param .u64 .ptr .align 1 default_function_kernel0_param_2,
	.param .u64 .ptr .align 1 default_function_kernel0_param_3
)
.maxntid 256
{
	.reg .pred 	%p<19>;
	.reg .b16 	%rs<113>;
	.reg .b32 	%r<132>;
	.reg .b32 	%f<160>;
	.reg .b64 	%rd<53>;
	// demoted variable
	.shared .align 4 .b8 _ZZ24default_function_kernel0E15data_pad_shared[8192];
	// demoted variable
	.shared .align 4 .b8 _ZZ24default_function_kernel0E17kernel_pad_shared[4096];
	ld.param.u64 	%rd5, [default_function_kernel0_param_0];
	ld.param.u64 	%rd6, [default_function_kernel0_param_1];
	ld.param.u64 	%rd4, [default_function_kernel0_param_3];
	cvta.to.global.u64 	%rd1, %rd6;
	cvta.to.global.u64 	%rd2, %rd5;
	mov.u32 	%r1, %tid.x;
	shr.u32 	%r38, %r1, 2;
	and.b32  	%r2, %r38, 14;
	shl.b32 	%r39, %r1, 1;
	and.b32  	%r3, %r39, 14;
	mov.u32 	%r4, %ctaid.x;
	and.b32  	%r5, %r4, 63;
	shl.b32 	%r40, %r4, 8;
	and.b32  	%r6, %r40, 16128;
	shl.b32 	%r41, %r1, 2;
	and.b32  	%r7, %r41, 224;
	or.b32  	%r42, %r6, %r3;
	or.b32  	%r43, %r42, %r7;
	add.s32 	%r8, %r43, -17;
	mov.u32 	%r44, _ZZ24default_function_kernel0E15data_pad_shared;
	add.s32 	%r9, %r44, %r41;
	shr.u32 	%r45, %r4, 6;
	shl.b32 	%r46, %r1, 3;
	and.b32  	%r47, %r46, 1792;
	or.b32  	%r48, %r47, %r1;
	mad.lo.s32 	%r10, %r45, 9216, %r48;
	and.b32  	%r11, %r1, 15;
	shr.u32 	%r12, %r1, 4;
	mov.f32 	%f152, 0f00000000;
	mov.b32 	%r128, 0;
	mov.f32 	%f153, %f152;
	mov.f32 	%f154, %f152;
	mov.f32 	%f155, %f152;
	mov.f32 	%f156, %f152;
	mov.f32 	%f157, %f152;
	mov.f32 	%f158, %f152;
	mov.f32 	%f159, %f152;
$L__BB0_1:
	bar.sync 	0;
	shl.b32 	%r14, %r128, 5;
	shr.u32 	%r49, %r1, 6;
	or.b32  	%r50, %r14, %r49;
	cvt.u16.u32 	%rs1, %r50;
	mul.hi.u16 	%rs9, %rs1, -7281;
	shr.u16 	%rs10, %rs9, 3;
	mul.lo.s16 	%rs11, %rs10, 9;
	sub.s16 	%rs12, %rs1, %rs11;
	mul.lo.s16 	%rs13, %rs12, 86;
	shr.u16 	%rs14, %rs13, 8;
	cvt.u32.u16 	%r15, %rs14;
	or.b32  	%r51, %r2, %r15;
	setp.eq.s32 	%p1, %r51, 0;
	mov.f32 	%f144, 0f00000000;
	@%p1 bra 	$L__BB0_4;
	mul.hi.u16 	%rs15, %rs1, -21845;
	shr.u16 	%rs16, %rs15, 1;
	mul.lo.s16 	%rs17, %rs16, 3;
	sub.s16 	%rs2, %rs1, %rs17;
	cvt.u32.u16 	%r52, %rs2;
	or.b32  	%r53, %r3, %r52;
	setp.eq.s32 	%p2, %r53, 0;
	@%p2 bra 	$L__BB0_4;
	mul.hi.u16 	%rs18, %rs1, -7281;
	shr.u16 	%rs19, %rs18, 3;
	cvt.u32.u16 	%r54, %rs19;
	mul.wide.u32 	%rd7, %r54, 16384;
	shl.b32 	%r55, %r15, 4;
	cvt.u64.u32 	%rd8, %r55;
	cvt.u64.u16 	%rd9, %rs2;
	add.s32 	%r56, %r6, %r3;
	add.s32 	%r57, %r56, %r7;
	cvt.u64.u32 	%rd10, %r57;
	add.s64 	%rd11, %rd10, %rd9;
	add.s64 	%rd12, %rd11, %rd7;
	add.s64 	%rd13, %rd12, %rd8;
	shl.b64 	%rd14, %rd13, 2;
	add.s64 	%rd15, %rd2, %rd14;
	ld.global.nc.f32 	%f144, [%rd15+-68];
$L__BB0_4:
	st.shared.f32 	[%r9], %f144;
	add.s16 	%rs3, %rs1, 4;
	mul.hi.u16 	%rs20, %rs3, -7281;
	shr.u16 	%rs21, %rs20, 3;
	mul.lo.s16 	%rs22, %rs21, 9;
	sub.s16 	%rs23, %rs3, %rs22;
	mul.lo.s16 	%rs24, %rs23, 86;
	shr.u16 	%rs25, %rs24, 8;
	cvt.u32.u16 	%r16, %rs25;
	or.b32  	%r58, %r2, %r16;
	setp.eq.s32 	%p3, %r58, 0;
	mov.f32 	%f145, 0f00000000;
	@%p3 bra 	$L__BB0_7;
	add.s16 	%rs26, %rs1, 1;
	mul.hi.u16 	%rs27, %rs26, -21845;
	shr.u16 	%rs28, %rs27, 1;
	mul.lo.s16 	%rs29, %rs28, 3;
	sub.s16 	%rs4, %rs26, %rs29;
	cvt.u32.u16 	%r59, %rs4;
	or.b32  	%r60, %r3, %r59;
	setp.eq.s32 	%p4, %r60, 0;
	@%p4 bra 	$L__BB0_7;
	mul.hi.u16 	%rs30, %rs3, -7281;
	shr.u16 	%rs31, %rs30, 3;
	cvt.u32.u16 	%r61, %rs31;
	mul.wide.u32 	%rd16, %r61, 16384;
	shl.b32 	%r62, %r16, 4;
	cvt.u64.u32 	%rd17, %r62;
	cvt.u64.u16 	%rd18, %rs4;
	add.s32 	%r63, %r6, %r3;
	add.s32 	%r64, %r63, %r7;
	cvt.u64.u32 	%rd19, %r64;
	add.s64 	%rd20, %rd19, %rd18;
	add.s64 	%rd21, %rd20, %rd16;
	add.s64 	%rd22, %rd21, %rd17;
	shl.b64 	%rd23, %rd22, 2;
	add.s64 	%rd24, %rd2, %rd23;
	ld.global.nc.f32 	%f145, [%rd24+-68];
$L__BB0_7:
	st.shared.f32 	[%r9+1024], %f145;
	add.s16 	%rs5, %rs1, 8;
	mul.hi.u16 	%rs32, %rs5, -7281;
	shr.u16 	%rs33, %rs32, 3;
	mul.lo.s16 	%rs34, %rs33, 9;
	sub.s16 	%rs35, %rs5, %rs34;
	mul.lo.s16 	%rs36, %rs35, 86;
	shr.u16 	%rs37, %rs36, 8;
	cvt.u32.u16 	%r17, %rs37;
	or.b32  	%r65, %r2, %r17;
	setp.eq.s32 	%p5, %r65, 0;
	mov.f32 	%f146, 0f00000000;
	@%p5 bra 	$L__BB0_10;
	add.s16 	%rs38, %rs1, 2;
	mul.hi.u16 	%rs39, %rs38, -21845;
	shr.u16 	%rs40, %rs39, 1;
	mul.lo.s16 	%rs41, %rs40, 3;
	sub.s16 	%rs6, %rs38, %rs41;
	cvt.u32.u16 	%r66, %rs6;
	or.b32  	%r67, %r3, %r66;
	setp.eq.s32 	%p6, %r67, 0;
	@%p6 bra 	$L__BB0_10;
	mul.hi.u16 	%rs42, %rs5, -7281;
	shr.u16 	%rs43, %rs42, 3;
	cvt.u32.u16 	%r68, %rs43;
	mul.wide.u32 	%rd25, %r68, 16384;
	shl.b32 	%r69, %r17, 4;
	cvt.u64.u32 	%rd26, %r69;
	cvt.u64.u16 	%rd27, %rs6;
	add.s32 	%r70, %r6, %r3;
	add.s32 	%r71, %r70, %r7;
	cvt.u64.u32 	%rd28, %r71;
	add.s64 	%rd29, %rd28, %rd27;
	add.s64 	%rd30, %rd29, %rd25;
	add.s64 	%rd31, %rd30, %rd26;
	shl.b64 	%rd32, %rd31, 2;
	add.s64 	%rd33, %rd2, %rd32;
	ld.global.nc.f32 	%f146, [%rd33+-68];
$L__BB0_10:
	st.shared.f32 	[%r9+2048], %f146;
	add.s16 	%rs44, %rs1, 3;
	mul.hi.u16 	%rs45, %rs44, -7281;
	shr.u16 	%rs46, %rs45, 3;
	mul.lo.s16 	%rs47, %rs46, 9;
	sub.s16 	%rs48, %rs44, %rs47;
	mul.lo.s16 	%rs49, %rs48, 86;
	shr.u16 	%rs50, %rs49, 8;
	cvt.u32.u16 	%r18, %rs50;
	or.b32  	%r72, %r2, %r18;
	setp.eq.s32 	%p7, %r72, 0;
	mov.f32 	%f147, 0f00000000;
	@%p7 bra 	$L__BB0_13;
	mul.hi.u16 	%rs51, %rs1, -21845;
	shr.u16 	%rs52, %rs51, 1;
	mul.lo.s16 	%rs53, %rs52, 3;
	sub.s16 	%rs54, %rs1, %rs53;
	cvt.u32.u16 	%r19, %rs54;
	or.b32  	%r73, %r3, %r19;
	setp.eq.s32 	%p8, %r73, 0;
	@%p8 bra 	$L__BB0_13;
	add.s16 	%rs55, %rs1, 12;
	mul.hi.u16 	%rs56, %rs55, -7281;
	shr.u16 	%rs57, %rs56, 3;
	mul.wide.u16 	%r74, %rs57, 16384;
	shl.b32 	%r75, %r18, 4;
	add.s32 	%r76, %r8, %r19;
	add.s32 	%r77, %r76, %r74;
	add.s32 	%r78, %r77, %r75;
	mul.wide.u32 	%rd34, %r78, 4;
	add.s64 	%rd35, %rd2, %rd34;
	ld.global.nc.f32 	%f147, [%rd35];
$L__BB0_13:
	st.shared.f32 	[%r9+3072], %f147;
	add.s16 	%rs58, %rs1, 7;
	mul.hi.u16 	%rs59, %rs58, -7281;
	shr.u16 	%rs60, %rs59, 3;
	mul.lo.s16 	%rs61, %rs60, 9;
	sub.s16 	%rs62, %rs58, %rs61;
	mul.lo.s16 	%rs63, %rs62, 86;
	shr.u16 	%rs64, %rs63, 8;
	cvt.u32.u16 	%r20, %rs64;
	or.b32  	%r79, %r2, %r20;
	setp.eq.s32 	%p9, %r79, 0;
	mov.f32 	%f148, 0f00000000;
	@%p9 bra 	$L__BB0_16;
	add.s16 	%rs65, %rs1, 1;
	mul.hi.u16 	%rs66, %rs65, -21845;
	shr.u16 	%rs67, %rs66, 1;
	mul.lo.s16 	%rs68, %rs67, 3;
	sub.s16 	%rs69, %rs65, %rs68;
	cvt.u32.u16 	%r21, %rs69;
	or.b32  	%r80, %r3, %r21;
	setp.eq.s32 	%p10, %r80, 0;
	@%p10 bra 	$L__BB0_16;
	add.s16 	%rs70, %rs1, 16;
	mul.hi.u16 	%rs71, %rs70, -7281;
	shr.u16 	%rs72, %rs71, 3;
	mul.wide.u16 	%r81, %rs72, 16384;
	shl.b32 	%r82, %r20, 4;
	add.s32 	%r83, %r8, %r21;
	add.s32 	%r84, %r83, %r81;
	add.s32 	%r85, %r84, %r82;
	mul.wide.u32 	%rd36, %r85, 4;
	add.s64 	%rd37, %rd2, %rd36;
	ld.global.nc.f32 	%f148, [%rd37];
$L__BB0_16:
	st.shared.f32 	[%r9+4096], %f148;
	add.s16 	%rs7, %rs1, 2;
	mul.hi.u16 	%rs73, %rs7, -7281;
	shr.u16 	%rs74, %rs73, 3;
	mul.lo.s16 	%rs75, %rs74, 9;
	sub.s16 	%rs76, %rs7, %rs75;
	mul.lo.s16 	%rs77, %rs76, 86;
	shr.u16 	%rs78, %rs77, 8;
	cvt.u32.u16 	%r22, %rs78;
	or.b32  	%r86, %r2, %r22;
	setp.eq.s32 	%p11, %r86, 0;
	mov.f32 	%f149, 0f00000000;
	@%p11 bra 	$L__BB0_19;
	mul.hi.u16 	%rs79, %rs7, -21845;
	shr.u16 	%rs80, %rs79, 1;
	mul.lo.s16 	%rs81, %rs80, 3;
	sub.s16 	%rs82, %rs7, %rs81;
	cvt.u32.u16 	%r23, %rs82;
	or.b32  	%r87, %r3, %r23;
	setp.eq.s32 	%p12, %r87, 0;
	@%p12 bra 	$L__BB0_19;
	add.s16 	%rs83, %rs1, 20;
	mul.hi.u16 	%rs84, %rs83, -7281;
	shr.u16 	%rs85, %rs84, 3;
	mul.wide.u16 	%r88, %rs85, 16384;
	shl.b32 	%r89, %r22, 4;
	add.s32 	%r90, %r8, %r23;
	add.s32 	%r91, %r90, %r88;
	add.s32 	%r92, %r91, %r89;
	mul.wide.u32 	%rd38, %r92, 4;
	add.s64 	%rd39, %rd2, %rd38;
	ld.global.nc.f32 	%f149, [%rd39];
$L__BB0_19:
	st.shared.f32 	[%r9+5120], %f149;
	add.s16 	%rs86, %rs1, 6;
	mul.hi.u16 	%rs87, %rs86, -7281;
	shr.u16 	%rs88, %rs87, 3;
	mul.lo.s16 	%rs89, %rs88, 9;
	sub.s16 	%rs90, %rs86, %rs89;
	mul.lo.s16 	%rs91, %rs90, 86;
	shr.u16 	%rs92, %rs91, 8;
	cvt.u32.u16 	%r24, %rs92;
	or.b32  	%r93, %r2, %r24;
	setp.eq.s32 	%p13, %r93, 0;
	mov.f32 	%f150, 0f00000000;
	@%p13 bra 	$L__BB0_22;
	mul.hi.u16 	%rs93, %rs1, -21845;
	shr.u16 	%rs94, %rs93, 1;
	mul.lo.s16 	%rs95, %rs94, 3;
	sub.s16 	%rs96, %rs1, %rs95;
	cvt.u32.u16 	%r25, %rs96;
	or.b32  	%r94, %r3, %r25;
	setp.eq.s32 	%p14, %r94, 0;
	@%p14 bra 	$L__BB0_22;
	add.s16 	%rs97, %rs1, 24;
	mul.hi.u16 	%rs98, %rs97, -7281;
	shr.u16 	%rs99, %rs98, 3;
	mul.wide.u16 	%r95, %rs99, 16384;
	shl.b32 	%r96, %r24, 4;
	add.s32 	%r97, %r8, %r25;
	add.s32 	%r98, %r97, %r95;
	add.s32 	%r99, %r98, %r96;
	mul.wide.u32 	%rd40, %r99, 4;
	add.s64 	%rd41, %rd2, %rd40;
	ld.global.nc.f32 	%f150, [%rd41];
$L__BB0_22:
	st.shared.f32 	[%r9+6144], %f150;
	add.s16 	%rs8, %rs1, 1;
	mul.hi.u16 	%rs100, %rs8, -7281;
	shr.u16 	%rs101, %rs100, 3;
	mul.lo.s16 	%rs102, %rs101, 9;
	sub.s16 	%rs103, %rs8, %rs102;
	mul.lo.s16 	%rs104, %rs103, 86;
	shr.u16 	%rs105, %rs104, 8;
	cvt.u32.u16 	%r26, %rs105;
	or.b32  	%r100, %r2, %r26;
	setp.eq.s32 	%p15, %r100, 0;
	mov.f32 	%f151, 0f00000000;
	@%p15 bra 	$L__BB0_25;
	mul.hi.u16 	%rs106, %rs8, -21845;
	shr.u16 	%rs107, %rs106, 1;
	mul.lo.s16 	%rs108, %rs107, 3;
	sub.s16 	%rs109, %rs8, %rs108;
	cvt.u32.u16 	%r27, %rs109;
	or.b32  	%r101, %r3, %r27;
	setp.eq.s32 	%p16, %r101, 0;
	@%p16 bra 	$L__BB0_25;
	add.s16 	%rs110, %rs1, 28;
	mul.hi.u16 	%rs111, %rs110, -7281;
	shr.u16 	%rs112, %rs111, 3;
	mul.wide.u16 	%r102, %rs112, 16384;
	shl.b32 	%r103, %r26, 4;
	add.s32 	%r104, %r8, %r27;
	add.s32 	%r105, %r104, %r102;
	add.s32 	%r106, %r105, %r103;
	mul.wide.u32 	%rd42, %r106, 4;
	add.s64 	%rd43, %rd2, %rd42;
	ld.global.nc.f32 	%f151, [%rd43];
$L__BB0_25:
	shl.b32 	%r108, %r11, 2;
	mov.u32 	%r109, _ZZ24default_function_kernel0E15data_pad_shared;
	add.s32 	%r110, %r108, %r109;
	add.s32 	%r130, %r110, 512;
	shl.b32 	%r111, %r12, 7;
	mov.u32 	%r112, _ZZ24default_function_kernel0E17kernel_pad_shared;
	add.s32 	%r113, %r111, %r112;
	add.s32 	%r129, %r113, 2048;
	st.shared.f32 	[%r9+7168], %f151;
	add.s32 	%r114, %r10, %r14;
	mul.wide.u32 	%rd44, %r114, 4;
	add.s64 	%rd45, %rd1, %rd44;
	ld.global.nc.f32 	%f58, [%rd45];
	shl.b32 	%r115, %r1, 2;
	add.s32 	%r116, %r112, %r115;
	st.shared.f32 	[%r116], %f58;
	ld.global.nc.f32 	%f59, [%rd45+9216];
	st.shared.f32 	[%r116+1024], %f59;
	ld.global.nc.f32 	%f60, [%rd45+18432];
	st.shared.f32 	[%r116+2048], %f60;
	ld.global.nc.f32 	%f61, [%rd45+27648];
	st.shared.f32 	[%r116+3072], %f61;
	bar.sync 	0;
	mov.b32 	%r131, 512;
$L__BB0_26:
	ld.shared.f32 	%f62, [%r130+-512];
	ld.shared.f32 	%f63, [%r130+-448];
	ld.shared.f32 	%f64, [%r130+-384];
	ld.shared.f32 	%f65, [%r130+-320];
	ld.shared.f32 	%f66, [%r129+-2048];
	ld.shared.f32 	%f67, [%r129];
	fma.rn.f32 	%f68, %f62, %f66, %f158;
	fma.rn.f32 	%f69, %f62, %f67, %f155;
	fma.rn.f32 	%f70, %f63, %f66, %f159;
	fma.rn.f32 	%f71, %f63, %f67, %f154;
	fma.rn.f32 	%f72, %f64, %f66, %f157;
	fma.rn.f32 	%f73, %f64, %f67, %f153;
	fma.rn.f32 	%f74, %f65, %f66, %f156;
	fma.rn.f32 	%f75, %f65, %f67, %f152;
	ld.shared.f32 	%f76, [%r130+-256];
	ld.shared.f32 	%f77, [%r130+-192];
	ld.shared.f32 	%f78, [%r130+-128];
	ld.shared.f32 	%f79, [%r130+-64];
	ld.shared.f32 	%f80, [%r129+-2044];
	ld.shared.f32 	%f81, [%r129+4];
	fma.rn.f32 	%f82, %f76, %f80, %f68;
	fma.rn.f32 	%f83, %f76, %f81, %f69;
	fma.rn.f32 	%f84, %f77, %f80, %f70;
	fma.rn.f32 	%f85, %f77, %f81, %f71;
	fma.rn.f32 	%f86, %f78, %f80, %f72;
	fma.rn.f32 	%f87, %f78, %f81, %f73;
	fma.rn.f32 	%f88, %f79, %f80, %f74;
	fma.rn.f32 	%f89, %f79, %f81, %f75;
	ld.shared.f32 	%f90, [%r130];
	ld.shared.f32 	%f91, [%r130+64];
	ld.shared.f32 	%f92, [%r130+128];
	ld.shared.f32 	%f93, [%r130+192];
	ld.shared.f32 	%f94, [%r129+-2040];
	ld.shared.f32 	%f95, [%r129+8];
	fma.rn.f32 	%f96, %f90, %f94, %f82;
	fma.rn.f32 	%f97, %f90, %f95, %f83;
	fma.rn.f32 	%f98, %f91, %f94, %f84;
	fma.rn.f32 	%f99, %f91, %f95, %f85;
	fma.rn.f32 	%f100, %f92, %f94, %f86;
	fma.rn.f32 	%f101, %f92, %f95, %f87;
	fma.rn.f32 	%f102, %f93, %f94, %f88;
	fma.rn.f32 	%f103, %f93, %f95, %f89;
	ld.shared.f32 	%f104, [%r130+256];
	ld.shared.f32 	%f105, [%r130+320];
	ld.shared.f32 	%f106, [%r130+384];
	ld.shared.f32 	%f107, [%r130+448];
	ld.shared.f32 	%f108, [%r129+-2036];
	ld.shared.f32 	%f109, [%r129+12];
	fma.rn.f32 	%f158, %f104, %f108, %f96;
	fma.rn.f32 	%f155, %f104, %f109, %f97;
	fma.rn.f32 	%f159, %f105, %f108, %f98;
	fma.rn.f32 	%f154, %f105, %f109, %f99;
	fma.rn.f32 	%f157, %f106, %f108, %f100;
	fma.rn.f32 	%f153, %f106, %f109, %f101;
	fma.rn.f32 	%f156, %f107, %f108, %f102;
	fma.rn.f32 	%f152, %f107, %f109, %f103;
	add.s32 	%r131, %r131, 1024;
	add.s32 	%r130, %r130, 1024;
	add.s32 	%r129, %r129, 16;
	setp.ne.s32 	%p17, %r131, 8704;
	@%p17 bra 	$L__BB0_26;
	add.s32 	%r128, %r128, 1;
	setp.ne.s32 	%p18, %r128, 9;
	@%p18 bra 	$L__BB0_1;
	ld.param.u64 	%rd52, [default_function_kernel0_param_2];
	cvta.to.global.u64 	%rd46, %rd52;
	cvta.to.global.u64 	%rd47, %rd4;
	shr.u32 	%r117, %r4, 1;
	and.b32  	%r118, %r117, 1073741792;
	or.b32  	%r119, %r118, %r12;
	mul.wide.u32 	%rd48, %r119, 4;
	add.s64 	%rd49, %rd46, %rd48;
	ld.global.nc.f32 	%f110, [%rd49];
	add.f32 	%f111, %f158, %f110;
	max.f32 	%f112, %f111, 0f00000000;
	shl.b32 	%r120, %r4, 11;
	and.b32  	%r121, %r120, 2147352576;
	shl.b32 	%r122, %r1, 8;
	and.b32  	%r123, %r122, 61440;
	shl.b32 	%r124, %r5, 6;
	or.b32  	%r125, %r123, %r11;
	or.b32  	%r126, %r125, %r121;
	or.b32  	%r127, %r126, %r124;
	mul.wide.u32 	%rd50, %r127, 4;
	add.s64 	%rd51, %rd47, %rd50;
	st.global.f32 	[%rd51], %f112;
	ld.global.nc.f32 	%f113, [%rd49+64];
	add.f32 	%f114, %f155, %f113;
	max.f32 	%f115, %f114, 0f00000000;
	st.global.f32 	[%rd51+262144], %f115;
	add.f32 	%f116, %f159, %f110;
	max.f32 	%f117, %f116, 0f00000000;
	st.global.f32 	[%rd51+64], %f117;
	add.f32 	%f118, %f154, %f113;
	max.f32 	%f119, %f118, 0f00000000;
	st.global.f32 	[%rd51+262208], %f119;
	add.f32 	%f120, %f157, %f110;
	max.f32 	%f121, %f120, 0f00000000;
	st.global.f32 	[%rd51+128], %f121;
	add.f32 	%f122, %f153, %f113;
	max.f32 	%f123, %f122, 0f00000000;
	st.global.f32 	[%rd51+262272], %f123;
	add.f32 	%f124, %f156, %f110;
	max.f32 	%f125, %f124, 0f00000000;
	st.global.f32 	[%rd51+192], %f125;
	add.f32 	%f126, %f152, %f113;
	max.f32 	%f127, %f126, 0f00000000;
	st.global.f32 	[%rd51+262336], %f127;
	ret;

}


// ===== COMPILED SASS (sm_100) =====

	.target	sm_100

	.elftype	@"ET_EXEC"


//--------------------- .note.nv.tkinfo           --------------------------
	.section	.note.nv.tkinfo,"",@"SHT_NOTE"
	.sectionflags	@"SHF_NOTE_NV_TKINFO"
	.tkinfo
        /*0018*/ 	.word	0x00000002
        /*0030*/ 	.string	""
        /*0030*/ 	.string	"ptxas"
        /*0030*/ 	.string	"Cuda compilation tools, release 13.0, V13.0.88"
        /*0030*/ 	.string	"Build cuda_13.0.r13.0/compiler.36424714_0"
        /*0030*/ 	.string	"-arch sm_100 -m 64 "



//--------------------- .note.nv.cuinfo           --------------------------
	.section	.note.nv.cuinfo,"",@"SHT_NOTE"
	.sectionflags	@"SHF_NOTE_NV_CUINFO"
        /*0018*/ 	.short	0x0002
        /*001a*/ 	.short	0x0064
        /*001c*/ 	.short	0x0082
	.zero		2


//--------------------- .nv.info                  --------------------------
	.section	.nv.info,"",@"SHT_CUDA_INFO"
	.align	4


	//----- nvinfo : EIATTR_REGCOUNT
	.align		4
        /*0000*/ 	.byte	0x04, 0x2f
        /*0002*/ 	.short	(.L_1 - .L_0)
	.align		4
.L_0:
        /*0004*/ 	.word	index@(default_function_kernel0)
        /*0008*/ 	.word	0x00000028


	//----- nvinfo : EIATTR_FRAME_SIZE
	.align		4
.L_1:
        /*000c*/ 	.byte	0x04, 0x11
        /*000e*/ 	.short	(.L_3 - .L_2)
	.align		4
.L_2:
        /*0010*/ 	.word	index@(default_function_kernel0)
        /*0014*/ 	.word	0x00000000


	//----- nvinfo : EIATTR_MIN_STACK_SIZE
	.align		4
.L_3:
        /*0018*/ 	.byte	0x04, 0x12
        /*001a*/ 	.short	(.L_5 - .L_4)
	.align		4
.L_4:
        /*001c*/ 	.word	index@(default_function_kernel0)
        /*0020*/ 	.word	0x00000000
.L_5:


//--------------------- .nv.compat                --------------------------
	.section	.nv.compat,"",@"SHT_CUDA_COMPAT_INFO"
	.align	4
        /*0000*/ 	.byte	0x02, 0x09, 0x00, 0x00, 0x02, 0x02, 0x01, 0x00, 0x02, 0x05, 0x05, 0x00, 0x03, 0x07, 0x01, 0x01
        /*0010*/ 	.byte	0x02, 0x03, 0x00, 0x00, 0x02, 0x06, 0x01, 0x00, 0x04, 0x0b, 0x08, 0x00, 0x09, 0x00, 0x00, 0x00
        /*0020*/ 	.byte	0x00, 0x00, 0x00, 0x00


//--------------------- .nv.info.default_function_kernel0 --------------------------
	.section	.nv.info.default_function_kernel0,"",@"SHT_CUDA_INFO"
	.sectionflags	@""
	.align	4


	//----- nvinfo : EIATTR_CUDA_API_VERSION
	.align		4
        /*0000*/ 	.byte	0x04, 0x37
        /*0002*/ 	.short	(.L_7 - .L_6)
.L_6:
        /*0004*/ 	.word	0x00000082


	//----- nvinfo : EIATTR_KPARAM_INFO
	.align		4
.L_7:
        /*0008*/ 	.byte	0x04, 0x17
        /*000a*/ 	.short	(.L_9 - .L_8)
.L_8:
        /*000c*/ 	.word	0x00000000
        /*0010*/ 	.short	0x0003
        /*0012*/ 	.short	0x0018
        /*0014*/ 	.byte	0x00, 0xf5, 0x21, 0x00


	//----- nvinfo : EIATTR_KPARAM_INFO
	.align		4
.L_9:
        /*0018*/ 	.byte	0x04, 0x17
        /*001a*/ 	.short	(.L_11 - .L_10)
.L_10:
        /*001c*/ 	.word	0x00000000
        /*0020*/ 	.short	0x0002
        /*0022*/ 	.short	0x0010
        /*0024*/ 	.byte	0x00, 0xf5, 0x21, 0x00


	//----- nvinfo : EIATTR_KPARAM_INFO
	.align		4
.L_11:
        /*0028*/ 	.byte	0x04, 0x17
        /*002a*/ 	.short	(.L_13 - .L_12)
.L_12:
        /*002c*/ 	.word	0x00000000
        /*0030*/ 	.short	0x0001
        /*0032*/ 	.short	0x0008
        /*0034*/ 	.byte	0x00, 0xf5, 0x21, 0x00


	//----- nvinfo : EIATTR_KPARAM_INFO
	.align		4
.L_13:
        /*0038*/ 	.byte	0x04, 0x17
        /*003a*/ 	.short	(.L_15 - .L_14)
.L_14:
        /*003c*/ 	.word	0x00000000
        /*0040*/ 	.short	0x0000
        /*0042*/ 	.short	0x0000
        /*0044*/ 	.byte	0x00, 0xf5, 0x21, 0x00


	//----- nvinfo : EIATTR_SPARSE_MMA_MASK
	.align		4
.L_15:
        /*0048*/ 	.byte	0x03, 0x50
        /*004a*/ 	.short	0x0000


	//----- nvinfo : EIATTR_MAXREG_COUNT
	.align		4
        /*004c*/ 	.byte	0x03, 0x1b
        /*004e*/ 	.short	0x00ff


	//----- nvinfo : EIATTR_NUM_BARRIERS
	.align		4
        /*0050*/ 	.byte	0x02, 0x4c
        /*0052*/ 	.byte	0x01
	.zero		1


	//----- nvinfo : EIATTR_MERCURY_ISA_VERSION
	.align		4
        /*0054*/ 	.byte	0x03, 0x5f
        /*0056*/ 	.short	0x0101


	//----- nvinfo : EIATTR_VRC_CTA_INIT_COUNT
	.align		4
        /*0058*/ 	.byte	0x02, 0x4a
	.zero		1
	.zero		1


	//----- nvinfo : EIATTR_EXIT_INSTR_OFFSETS
	.align		4
        /*005c*/ 	.byte	0x04, 0x1c
        /*005e*/ 	.short	(.L_17 - .L_16)


	//   ....[0]....
.L_16:
        /*0060*/ 	.word	0x00001e70


	//----- nvinfo : EIATTR_MAX_THREADS
	.align		4
.L_17:
        /*0064*/ 	.byte	0x04, 0x05
        /*0066*/ 	.short	(.L_19 - .L_18)
.L_18:
        /*0068*/ 	.word	0x00000100
        /*006c*/ 	.word	0x00000001
        /*0070*/ 	.word	0x00000001


	//----- nvinfo : EIATTR_CRS_STACK_SIZE
	.align		4
.L_19:
        /*0074*/ 	.byte	0x04, 0x1e
        /*0076*/ 	.short	(.L_21 - .L_20)
.L_20:
        /*0078*/ 	.word	0x00000000


	//----- nvinfo : EIATTR_CBANK_PARAM_SIZE
	.align		4
.L_21:
        /*007c*/ 	.byte	0x03, 0x19
        /*007e*/ 	.short	0x0020


	//----- nvinfo : EIATTR_PARAM_CBANK
	.align		4
        /*0080*/ 	.byte	0x04, 0x0a
        /*0082*/ 	.short	(.L_23 - .L_22)
	.align		4
.L_22:
        /*0084*/ 	.word	index@(.nv.constant0.default_function_kernel0)
        /*0088*/ 	.short	0x0380
        /*008a*/ 	.short	0x0020


	//----- nvinfo : EIATTR_SW_WAR
	.align		4
.L_23:
        /*008c*/ 	.byte	0x04, 0x36
        /*008e*/ 	.short	(.L_25 - .L_24)
.L_24:
        /*0090*/ 	.word	0x00000008
.L_25:


//--------------------- .nv.callgraph             --------------------------
	.section	.nv.callgraph,"",@"SHT_CUDA_CALLGRAPH"
	.align	4
	.sectionentsize	8
	.align		4
        /*0000*/ 	.word	0x00000000
	.align		4
        /*0004*/ 	.word	0xffffffff
	.align		4
        /*0008*/ 	.word	0x00000000
	.align		4
        /*000c*/ 	.word	0xfffffffe
	.align		4
        /*0010*/ 	.word	0x00000000
	.align		4
        /*0014*/ 	.word	0xfffffffd
	.align		4
        /*0018*/ 	.word	0x00000000
	.align		4
        /*001c*/ 	.word	0xfffffffc


//--------------------- .text.default_function_kernel0 --------------------------
	.section	.text.default_function_kernel0,"ax",@progbits
	.align	128
        .global         default_function_kernel0
        .type           default_function_kernel0,@function
        .size           default_function_kernel0,(.L_x_19 - default_function_kernel0)
        .other          default_function_kernel0,@"STO_CUDA_ENTRY STV_DEFAULT"
default_function_kernel0:
.text.default_function_kernel0:
[----:B------:R-:W-:Y:S01]  /*0000*/  LDC R1, c[0x0][0x37c] ;  /* 0x0000df00ff017b82 */ /* 0x000fe20000000800 */
[----:B------:R-:W0:Y:S07]  /*0010*/  S2R R0, SR_TID.X ;  /* 0x0000000000007919 */ /* 0x000e2e0000002100 */
[----:B------:R-:W1:Y:S01]  /*0020*/  S2UR UR5, SR_CgaCtaId ;  /* 0x00000000000579c3 */ /* 0x000e620000008800 */
[----:B------:R-:W-:Y:S01]  /*0030*/  UMOV UR4, 0x400 ;  /* 0x0000040000047882 */ /* 0x000fe20000000000 */
[----:B------:R-:W-:Y:S01]  /*0040*/  IMAD.MOV.U32 R7, RZ, RZ, RZ ;  /* 0x000000ffff077224 */ /* 0x000fe200078e00ff */
[----:B------:R-:W2:Y:S01]  /*0050*/  S2R R2, SR_CTAID.X ;  /* 0x0000000000027919 */ /* 0x000ea20000002500 */
[----:B------:R-:W-:Y:S01]  /*0060*/  IMAD.MOV.U32 R9, RZ, RZ, RZ ;  /* 0x000000ffff097224 */ /* 0x000fe200078e00ff */
[----:B------:R-:W3:Y:S01]  /*0070*/  LDCU.64 UR10, c[0x0][0x358] ;  /* 0x00006b00ff0a77ac */ /* 0x000ee20008000a00 */
[----:B------:R-:W-:-:S02]  /*0080*/  IMAD.MOV.U32 R11, RZ, RZ, RZ ;  /* 0x000000ffff0b7224 */ /* 0x000fc400078e00ff */
[----:B------:R-:W-:Y:S02]  /*0090*/  IMAD.MOV.U32 R21, RZ, RZ, RZ ;  /* 0x000000ffff157224 */ /* 0x000fe400078e00ff */
[----:B------:R-:W-:Y:S02]  /*00a0*/  IMAD.MOV.U32 R23, RZ, RZ, RZ ;  /* 0x000000ffff177224 */ /* 0x000fe400078e00ff */
[----:B------:R-:W-:Y:S02]  /*00b0*/  IMAD.MOV.U32 R27, RZ, RZ, RZ ;  /* 0x000000ffff1b7224 */ /* 0x000fe400078e00ff */
[----:B------:R-:W-:Y:S01]  /*00c0*/  IMAD.MOV.U32 R29, RZ, RZ, RZ ;  /* 0x000000ffff1d7224 */ /* 0x000fe200078e00ff */
[----:B-1----:R-:W-:-:S03]  /*00d0*/  ULEA UR5, UR5, UR4, 0x18 ;  /* 0x0000000405057291 */ /* 0x002fc6000f8ec0ff */
[----:B------:R-:W-:Y:S01]  /*00e0*/  UMOV UR4, URZ ;  /* 0x000000ff00047c82 */ /* 0x000fe20008000000 */
[C---:B0-----:R-:W-:Y:S01]  /*00f0*/  IMAD.SHL.U32 R5, R0.reuse, 0x8, RZ ;  /* 0x0000000800057824 */ /* 0x041fe200078e00ff */
[----:B------:R-:W-:Y:S01]  /*0100*/  SHF.R.U32.HI R20, RZ, 0x2, R0 ;  /* 0x00000002ff147819 */ /* 0x000fe20000011600 */
[C---:B------:R-:W-:Y:S01]  /*0110*/  IMAD.SHL.U32 R6, R0.reuse, 0x4, RZ ;  /* 0x0000000400067824 */ /* 0x040fe200078e00ff */
[C---:B------:R-:W-:Y:S02]  /*0120*/  LOP3.LUT R8, R0.reuse, 0xf, RZ, 0xc0, !PT ;  /* 0x0000000f00087812 */ /* 0x040fe400078ec0ff */
[----:B--2---:R-:W-:Y:S02]  /*0130*/  SHF.R.U32.HI R3, RZ, 0x6, R2 ;  /* 0x00000006ff037819 */ /* 0x004fe40000011602 */
[----:B------:R-:W-:Y:S01]  /*0140*/  LOP3.LUT R4, R0, 0x700, R5, 0xf8, !PT ;  /* 0x0000070000047812 */ /* 0x000fe200078ef805 */
[----:B------:R-:W-:Y:S01]  /*0150*/  IMAD.MOV.U32 R5, RZ, RZ, RZ ;  /* 0x000000ffff057224 */ /* 0x000fe200078e00ff */
[----:B------:R-:W-:-:S02]  /*0160*/  SHF.L.U32 R25, R2, 0x8, RZ ;  /* 0x0000000802197819 */ /* 0x000fc400000006ff */
[----:B------:R-:W-:Y:S01]  /*0170*/  SHF.R.U32.HI R10, RZ, 0x4, R0 ;  /* 0x00000004ff0a7819 */ /* 0x000fe20000011600 */
[----:B------:R-:W-:Y:S01]  /*0180*/  IMAD R3, R3, 0x2400, R4 ;  /* 0x0000240003037824 */ /* 0x000fe200078e0204 */
[----:B------:R-:W-:Y:S01]  /*0190*/  LOP3.LUT R25, R25, 0x3f00, RZ, 0xc0, !PT ;  /* 0x00003f0019197812 */ /* 0x000fe200078ec0ff */
[----:B------:R-:W-:Y:S01]  /*01a0*/  IMAD.SHL.U32 R4, R0, 0x2, RZ ;  /* 0x0000000200047824 */ /* 0x000fe200078e00ff */
[----:B------:R-:W-:Y:S02]  /*01b0*/  LOP3.LUT R20, R20, 0xe, RZ, 0xc0, !PT ;  /* 0x0000000e14147812 */ /* 0x000fe400078ec0ff */
[----:B------:R-:W-:Y:S02]  /*01c0*/  LOP3.LUT R22, R6, 0xe0, RZ, 0xc0, !PT ;  /* 0x000000e006167812 */ /* 0x000fe400078ec0ff */
[----:B------:R-:W-:-:S04]  /*01d0*/  LOP3.LUT R4, R4, 0xe, RZ, 0xc0, !PT ;  /* 0x0000000e04047812 */ /* 0x000fc800078ec0ff */
[----:B------:R-:W-:-:S04]  /*01e0*/  LOP3.LUT R13, R25, R4, RZ, 0xfc, !PT ;  /* 0x00000004190d7212 */ /* 0x000fc800078efcff */
[----:B------:R-:W-:-:S05]  /*01f0*/  LOP3.LUT R13, R13, 0xe0, R6, 0xf8, !PT ;  /* 0x000000e00d0d7812 */ /* 0x000fca00078ef806 */
[----:B---3--:R-:W-:-:S07]  /*0200*/  VIADD R24, R13, 0xffffffef ;  /* 0xffffffef0d187836 */ /* 0x008fce0000000000 */
.L_x_17:
[----:B------:R-:W-:Y:S01]  /*0210*/  USHF.L.U32 UR8, UR4, 0x5, URZ ;  /* 0x0000000504087899 */ /* 0x000fe200080006ff */
[----:B------:R-:W-:Y:S01]  /*0220*/  SHF.R.U32.HI R14, RZ, 0x6, R0 ;  /* 0x00000006ff0e7819 */ /* 0x000fe20000011600 */
[----:B------:R-:W-:Y:S04]  /*0230*/  BAR.SYNC.DEFER_BLOCKING 0x0 ;  /* 0x0000000000007b1d */ /* 0x000fe80000010000 */
[----:B------:R-:W-:Y:S02]  /*0240*/  LOP3.LUT R14, R14, UR8, RZ, 0xfc, !PT ;  /* 0x000000080e0e7c12 */ /* 0x000fe4000f8efcff */
[----:B------:R-:W-:Y:S02]  /*0250*/  BSSY.RECONVERGENT B0, `(.L_x_0) ;  /* 0x0000045000007945 */ /* 0x000fe40003800200 */
[C---:B------:R-:W-:Y:S01]  /*0260*/  IADD3 R13, PT, PT, R14.reuse, 0x4, RZ ;  /* 0x000000040e0d7810 */ /* 0x040fe20007ffe0ff */
[C---:B------:R-:W-:Y:S01]  /*0270*/  VIADD R12, R14.reuse, 0x8 ;  /* 0x000000080e0c7836 */ /* 0x040fe20000000000 */
[----:B------:R-:W-:-:S02]  /*0280*/  LOP3.LUT R16, R14, 0xffff, RZ, 0xc0, !PT ;  /* 0x0000ffff0e107812 */ /* 0x000fc400078ec0ff */
[----:B------:R-:W-:Y:S02]  /*0290*/  LOP3.LUT R15, R13, 0xffff, RZ, 0xc0, !PT ;  /* 0x0000ffff0d0f7812 */ /* 0x000fe400078ec0ff */
[----:B------:R-:W-:Y:S01]  /*02a0*/  LOP3.LUT R18, R12, 0xffff, RZ, 0xc0, !PT ;  /* 0x0000ffff0c127812 */ /* 0x000fe200078ec0ff */
[----:B------:R-:W-:Y:S02]  /*02b0*/  IMAD R17, R16, 0xe38f, RZ ;  /* 0x0000e38f10117824 */ /* 0x000fe400078e02ff */
[----:B------:R-:W-:Y:S02]  /*02c0*/  IMAD R15, R15, 0xe38f, RZ ;  /* 0x0000e38f0f0f7824 */ /* 0x000fe400078e02ff */
[----:B------:R-:W-:Y:S01]  /*02d0*/  IMAD R18, R18, 0xe38f, RZ ;  /* 0x0000e38f12127824 */ /* 0x000fe200078e02ff */
[----:B------:R-:W-:Y:S02]  /*02e0*/  SHF.R.U32.HI R17, RZ, 0x13, R17 ;  /* 0x00000013ff117819 */ /* 0x000fe40000011611 */
[----:B------:R-:W-:-:S02]  /*02f0*/  SHF.R.U32.HI R35, RZ, 0x13, R15 ;  /* 0x00000013ff237819 */ /* 0x000fc4000001160f */
[----:B------:R-:W-:Y:S02]  /*0300*/  SHF.R.U32.HI R33, RZ, 0x13, R18 ;  /* 0x00000013ff217819 */ /* 0x000fe40000011612 */
[----:B------:R-:W-:Y:S02]  /*0310*/  PRMT R15, R17, 0x9910, RZ ;  /* 0x00009910110f7816 */ /* 0x000fe400000000ff */
[----:B------:R-:W-:Y:S02]  /*0320*/  PRMT R19, R33, 0x9910, RZ ;  /* 0x0000991021137816 */ /* 0x000fe400000000ff */
[----:B------:R-:W-:Y:S01]  /*0330*/  PRMT R18, R35, 0x9910, RZ ;  /* 0x0000991023127816 */ /* 0x000fe200000000ff */
[----:B------:R-:W-:Y:S02]  /*0340*/  IMAD R15, R15, 0x9, RZ ;  /* 0x000000090f0f7824 */ /* 0x000fe400078e02ff */
[----:B------:R-:W-:Y:S02]  /*0350*/  IMAD R19, R19, 0x9, RZ ;  /* 0x0000000913137824 */ /* 0x000fe400078e02ff */
[----:B------:R-:W-:-:S02]  /*0360*/  IMAD.MOV R15, RZ, RZ, -R15 ;  /* 0x000000ffff0f7224 */ /* 0x000fc400078e0a0f */
[----:B------:R-:W-:Y:S02]  /*0370*/  IMAD.MOV R19, RZ, RZ, -R19 ;  /* 0x000000ffff137224 */ /* 0x000fe400078e0a13 */
[----:B------:R-:W-:Y:S01]  /*0380*/  IMAD R18, R18, 0x9, RZ ;  /* 0x0000000912127824 */ /* 0x000fe200078e02ff */
[----:B------:R-:W-:Y:S02]  /*0390*/  PRMT R15, R15, 0x7710, RZ ;  /* 0x000077100f0f7816 */ /* 0x000fe400000000ff */
[----:B------:R-:W-:Y:S01]  /*03a0*/  PRMT R19, R19, 0x7710, RZ ;  /* 0x0000771013137816 */ /* 0x000fe200000000ff */
[----:B------:R-:W-:Y:S02]  /*03b0*/  IMAD.MOV R18, RZ, RZ, -R18 ;  /* 0x000000ffff127224 */ /* 0x000fe400078e0a12 */
[----:B------:R-:W-:Y:S02]  /*03c0*/  IMAD.IADD R15, R14, 0x1, R15 ;  /* 0x000000010e0f7824 */ /* 0x000fe400078e020f */
[----:B------:R-:W-:Y:S01]  /*03d0*/  IMAD.IADD R12, R12, 0x1, R19 ;  /* 0x000000010c0c7824 */ /* 0x000fe200078e0213 */
[----:B------:R-:W-:-:S02]  /*03e0*/  PRMT R18, R18, 0x7710, RZ ;  /* 0x0000771012127816 */ /* 0x000fc400000000ff */
[----:B------:R-:W-:Y:S02]  /*03f0*/  PRMT R15, R15, 0x9910, RZ ;  /* 0x000099100f0f7816 */ /* 0x000fe400000000ff */
[----:B------:R-:W-:Y:S02]  /*0400*/  IADD3 R13, PT, PT, R13, R18, RZ ;  /* 0x000000120d0d7210 */ /* 0x000fe40007ffe0ff */
[----:B------:R-:W-:Y:S01]  /*0410*/  PRMT R18, R12, 0x9910, RZ ;  /* 0x000099100c127816 */ /* 0x000fe200000000ff */
[----:B------:R-:W-:Y:S01]  /*0420*/  IMAD.MOV.U32 R12, RZ, RZ, R15 ;  /* 0x000000ffff0c7224 */ /* 0x000fe200078e000f */
[----:B------:R-:W-:-:S03]  /*0430*/  PRMT R13, R13, 0x9910, RZ ;  /* 0x000099100d0d7816 */ /* 0x000fc600000000ff */
[----:B------:R-:W-:Y:S02]  /*0440*/  IMAD R12, R12, 0x56, RZ ;  /* 0x000000560c0c7824 */ /* 0x000fe400078e02ff */
[----:B------:R-:W-:Y:S02]  /*0450*/  IMAD.MOV.U32 R15, RZ, RZ, R18 ;  /* 0x000000ffff0f7224 */ /* 0x000fe400078e0012 */
[----:B------:R-:W-:Y:S01]  /*0460*/  IMAD R13, R13, 0x56, RZ ;  /* 0x000000560d0d7824 */ /* 0x000fe200078e02ff */
[----:B------:R-:W-:Y:S01]  /*0470*/  LOP3.LUT R12, R12, 0xffff, RZ, 0xc0, !PT ;  /* 0x0000ffff0c0c7812 */ /* 0x000fe200078ec0ff */
[----:B------:R-:W-:-:S03]  /*0480*/  IMAD R15, R15, 0x56, RZ ;  /* 0x000000560f0f7824 */ /* 0x000fc600078e02ff */
[----:B------:R-:W-:Y:S02]  /*0490*/  SHF.R.U32.HI R37, RZ, 0x8, R12 ;  /* 0x00000008ff257819 */ /* 0x000fe4000001160c */
[----:B------:R-:W-:Y:S02]  /*04a0*/  LOP3.LUT R13, R13, 0xffff, RZ, 0xc0, !PT ;  /* 0x0000ffff0d0d7812 */ /* 0x000fe400078ec0ff */
[----:B------:R-:W-:Y:S02]  /*04b0*/  LOP3.LUT R37, R37, 0xffff, RZ, 0xc0, !PT ;  /* 0x0000ffff25257812 */ /* 0x000fe400078ec0ff */
[----:B------:R-:W-:Y:S02]  /*04c0*/  LOP3.LUT R15, R15, 0xffff, RZ, 0xc0, !PT ;  /* 0x0000ffff0f0f7812 */ /* 0x000fe400078ec0ff */
[----:B------:R-:W-:Y:S02]  /*04d0*/  LOP3.LUT P2, RZ, R20, R37, RZ, 0xfc, !PT ;  /* 0x0000002514ff7212 */ /* 0x000fe4000784fcff */
[----:B------:R-:W-:-:S02]  /*04e0*/  SHF.R.U32.HI R19, RZ, 0x8, R13 ;  /* 0x00000008ff137819 */ /* 0x000fc4000001160d */
[----:B------:R-:W-:Y:S01]  /*04f0*/  SHF.R.U32.HI R31, RZ, 0x8, R15 ;  /* 0x00000008ff1f7819 */ /* 0x000fe2000001160f */
[----:B------:R-:W-:Y:S01]  /*0500*/  IMAD.MOV.U32 R15, RZ, RZ, RZ ;  /* 0x000000ffff0f7224 */ /* 0x000fe200078e00ff */
[----:B------:R-:W-:Y:S02]  /*0510*/  LOP3.LUT R19, R19, 0xffff, RZ, 0xc0, !PT ;  /* 0x0000ffff13137812 */ /* 0x000fe400078ec0ff */
[----:B------:R-:W-:Y:S02]  /*0520*/  LOP3.LUT R31, R31, 0xffff, RZ, 0xc0, !PT ;  /* 0x0000ffff1f1f7812 */ /* 0x000fe400078ec0ff */
[C---:B------:R-:W-:Y:S02]  /*0530*/  LOP3.LUT P0, RZ, R20.reuse, R19, RZ, 0xfc, !PT ;  /* 0x0000001314ff7212 */ /* 0x040fe4000780fcff */
[----:B------:R-:W-:Y:S01]  /*0540*/  LOP3.LUT P1, RZ, R20, R31, RZ, 0xfc, !PT ;  /* 0x0000001f14ff7212 */ /* 0x000fe2000782fcff */
[----:B------:R-:W-:-:S12]  /*0550*/  @!P2 BRA `(.L_x_1) ;  /* 0x000000000050a947 */ /* 0x000fd80003800000 */
[----:B------:R-:W-:-:S05]  /*0560*/  IMAD R12, R16, 0xaaab, RZ ;  /* 0x0000aaab100c7824 */ /* 0x000fca00078e02ff */
[----:B------:R-:W-:-:S04]  /*0570*/  SHF.R.U32.HI R12, RZ, 0x11, R12 ;  /* 0x00000011ff0c7819 */ /* 0x000fc8000001160c */
[----:B------:R-:W-:-:S05]  /*0580*/  PRMT R12, R12, 0x9910, RZ ;  /* 0x000099100c0c7816 */ /* 0x000fca00000000ff */
[----:B------:R-:W-:-:S04]  /*0590*/  IMAD R12, R12, 0x3, RZ ;  /* 0x000000030c0c7824 */ /* 0x000fc800078e02ff */
[----:B------:R-:W-:-:S05]  /*05a0*/  IMAD.MOV R12, RZ, RZ, -R12 ;  /* 0x000000ffff0c7224 */ /* 0x000fca00078e0a0c */
[----:B------:R-:W-:-:S04]  /*05b0*/  PRMT R13, R12, 0x7710, RZ ;  /* 0x000077100c0d7816 */ /* 0x000fc800000000ff */
[----:B------:R-:W-:-:S04]  /*05c0*/  IADD3 R13, PT, PT, R14, R13, RZ ;  /* 0x0000000d0e0d7210 */ /* 0x000fc80007ffe0ff */
[----:B------:R-:W-:-:S04]  /*05d0*/  LOP3.LUT R13, R13, 0xffff, RZ, 0xc0, !PT ;  /* 0x0000ffff0d0d7812 */ /* 0x000fc800078ec0ff */
[----:B------:R-:W-:-:S13]  /*05e0*/  LOP3.LUT P2, RZ, R4, R13, RZ, 0xfc, !PT ;  /* 0x0000000d04ff7212 */ /* 0x000fda000784fcff */
[----:B------:R-:W-:Y:S05]  /*05f0*/  @!P2 BRA `(.L_x_1) ;  /* 0x000000000028a947 */ /* 0x000fea0003800000 */
[----:B------:R-:W-:Y:S01]  /*0600*/  IADD3 R12, PT, PT, R22, R25, R4 ;  /* 0x00000019160c7210 */ /* 0x000fe20007ffe004 */
[----:B------:R-:W0:Y:S03]  /*0610*/  LDCU.64 UR6, c[0x0][0x380] ;  /* 0x00007000ff0677ac */ /* 0x000e260008000a00 */
[----:B------:R-:W-:-:S05]  /*0620*/  IADD3 R12, P2, PT, R13, R12, RZ ;  /* 0x0000000c0d0c7210 */ /* 0x000fca0007f5e0ff */
[----:B------:R-:W-:Y:S02]  /*0630*/  IMAD.X R13, RZ, RZ, RZ, P2 ;  /* 0x000000ffff0d7224 */ /* 0x000fe400010e06ff */
[----:B------:R-:W-:-:S03]  /*0640*/  IMAD.WIDE.U32 R12, R17, 0x4000, R12 ;  /* 0x00004000110c7825 */ /* 0x000fc600078e000c */
[----:B------:R-:W-:-:S05]  /*0650*/  LEA R37, P2, R37, R12, 0x4 ;  /* 0x0000000c25257211 */ /* 0x000fca00078420ff */
[----:B------:R-:W-:Y:S01]  /*0660*/  IMAD.X R18, RZ, RZ, R13, P2 ;  /* 0x000000ffff127224 */ /* 0x000fe200010e060d */
[----:B0-----:R-:W-:-:S04]  /*0670*/  LEA R12, P2, R37, UR6, 0x2 ;  /* 0x00000006250c7c11 */ /* 0x001fc8000f8410ff */
[----:B------:R-:W-:-:S05]  /*0680*/  LEA.HI.X R13, R37, UR7, R18, 0x2, P2 ;  /* 0x00000007250d7c11 */ /* 0x000fca00090f1412 */
[----:B------:R0:W5:Y:S04]  /*0690*/  LDG.E.CONSTANT R15, desc[UR10][R12.64+-0x44] ;  /* 0xffffbc0a0c0f7981 */ /* 0x000168000c1e9900 */
.L_x_1:
[----:B------:R-:W-:Y:S05]  /*06a0*/  BSYNC.RECONVERGENT B0 ;  /* 0x0000000000007941 */ /* 0x000fea0003800200 */
.L_x_0:
[----:B------:R-:W-:Y:S01]  /*06b0*/  BSSY.RECONVERGENT B0, `(.L_x_2) ;  /* 0x000001a000007945 */ /* 0x000fe20003800200 */
[----:B------:R-:W-:Y:S02]  /*06c0*/  VIADD R28, R14, 0x3 ;  /* 0x000000030e1c7836 */ /* 0x000fe40000000000 */
[----:B------:R-:W-:Y:S01]  /*06d0*/  IMAD.MOV.U32 R17, RZ, RZ, RZ ;  /* 0x000000ffff117224 */ /* 0x000fe200078e00ff */
[----:B------:R-:W-:Y:S06]  /*06e0*/  @!P0 BRA `(.L_x_3) ;  /* 0x0000000000588947 */ /* 0x000fec0003800000 */
[----:B0-----:R-:W-:-:S05]  /*06f0*/  VIADD R12, R14, 0x1 ;  /* 0x000000010e0c7836 */ /* 0x001fca0000000000 */
[----:B------:R-:W-:-:S05]  /*0700*/  LOP3.LUT R13, R12, 0xffff, RZ, 0xc0, !PT ;  /* 0x0000ffff0c0d7812 */ /* 0x000fca00078ec0ff */
[----:B------:R-:W-:-:S05]  /*0710*/  IMAD R13, R13, 0xaaab, RZ ;  /* 0x0000aaab0d0d7824 */ /* 0x000fca00078e02ff */
[----:B------:R-:W-:-:S04]  /*0720*/  SHF.R.U32.HI R13, RZ, 0x11, R13 ;  /* 0x00000011ff0d7819 */ /* 0x000fc8000001160d */
[----:B------:R-:W-:-:S05]  /*0730*/  PRMT R13, R13, 0x9910, RZ ;  /* 0x000099100d0d7816 */ /* 0x000fca00000000ff */
[----:B------:R-:W-:-:S05]  /*0740*/  IMAD R13, R13, 0x3, RZ ;  /* 0x000000030d0d7824 */ /* 0x000fca00078e02ff */
[----:B------:R-:W-:-:S04]  /*0750*/  IADD3 R13, PT, PT, RZ, -R13, RZ ;  /* 0x8000000dff0d7210 */ /* 0x000fc80007ffe0ff */
[----:B------:R-:W-:-:S05]  /*0760*/  PRMT R13, R13, 0x7710, RZ ;  /* 0x000077100d0d7816 */ /* 0x000fca00000000ff */
[----:B------:R-:W-:-:S05]  /*0770*/  IMAD.IADD R13, R12, 0x1, R13 ;  /* 0x000000010c0d7824 */ /* 0x000fca00078e020d */
        /* <DEDUP_REMOVED lines=13> */
.L_x_3:
[----:B------:R-:W-:Y:S05]  /*0850*/  BSYNC.RECONVERGENT B0 ;  /* 0x0000000000007941 */ /* 0x000fea0003800200 */
.L_x_2:
[----:B------:R-:W-:Y:S01]  /*0860*/  BSSY.RECONVERGENT B0, `(.L_x_4) ;  /* 0x000001b000007945 */ /* 0x000fe20003800200 */
[----:B------:R-:W-:Y:S02]  /*0870*/  HFMA2 R19, -RZ, RZ, 0, 0 ;  /* 0x00000000ff137431 */ /* 0x000fe400000001ff */
[C---:B------:R-:W-:Y:S02]  /*0880*/  VIADD R30, R14.reuse, 0x7 ;  /* 0x000000070e1e7836 */ /* 0x040fe40000000000 */
[----:B------:R-:W-:Y:S01]  /*0890*/  VIADD R26, R14, 0x2 ;  /* 0x000000020e1a7836 */ /* 0x000fe20000000000 */
[----:B------:R-:W-:Y:S06]  /*08a0*/  @!P1 BRA `(.L_x_5) ;  /* 0x0000000000589947 */ /* 0x000fec0003800000 */
[----:B01----:R-:W-:-:S05]  /*08b0*/  VIADD R12, R14, 0x2 ;  /* 0x000000020e0c7836 */ /* 0x003fca0000000000 */
[----:B------:R-:W-:-:S05]  /*08c0*/  LOP3.LUT R13, R12, 0xffff, RZ, 0xc0, !PT ;  /* 0x0000ffff0c0d7812 */ /* 0x000fca00078ec0ff */
[----:B------:R-:W-:-:S05]  /*08d0*/  IMAD R13, R13, 0xaaab, RZ ;  /* 0x0000aaab0d0d7824 */ /* 0x000fca00078e02ff */
[----:B------:R-:W-:-:S04]  /*08e0*/  SHF.R.U32.HI R13, RZ, 0x11, R13 ;  /* 0x00000011ff0d7819 */ /* 0x000fc8000001160d */
[----:B------:R-:W-:-:S05]  /*08f0*/  PRMT R13, R13, 0x9910, RZ ;  /* 0x000099100d0d7816 */ /* 0x000fca00000000ff */
[----:B------:R-:W-:-:S04]  /*0900*/  IMAD R13, R13, 0x3, RZ ;  /* 0x000000030d0d7824 */ /* 0x000fc800078e02ff */
[----:B------:R-:W-:-:S05]  /*0910*/  IMAD.MOV R13, RZ, RZ, -R13 ;  /* 0x000000ffff0d7224 */ /* 0x000fca00078e0a0d */
        /* <DEDUP_REMOVED lines=15> */
.L_x_5:
[----:B------:R-:W-:Y:S05]  /*0a10*/  BSYNC.RECONVERGENT B0 ;  /* 0x0000000000007941 */ /* 0x000fea0003800200 */
.L_x_4:
[----:B012---:R-:W-:Y:S01]  /*0a20*/  LOP3.LUT R12, R28, 0xffff, RZ, 0xc0, !PT ;  /* 0x0000ffff1c0c7812 */ /* 0x007fe200078ec0ff */
[----:B------:R-:W-:Y:S01]  /*0a30*/  BSSY.RECONVERGENT B0, `(.L_x_6) ;  /* 0x0000042000007945 */ /* 0x000fe20003800200 */
[----:B------:R-:W-:Y:S02]  /*0a40*/  LOP3.LUT R13, R30, 0xffff, RZ, 0xc0, !PT ;  /* 0x0000ffff1e0d7812 */ /* 0x000fe400078ec0ff */
[----:B------:R-:W-:Y:S01]  /*0a50*/  LOP3.LUT R18, R26, 0xffff, RZ, 0xc0, !PT ;  /* 0x0000ffff1a127812 */ /* 0x000fe200078ec0ff */
[----:B------:R-:W-:Y:S02]  /*0a60*/  IMAD R12, R12, 0xe38f, RZ ;  /* 0x0000e38f0c0c7824 */ /* 0x000fe400078e02ff */
[----:B------:R-:W-:Y:S02]  /*0a70*/  IMAD R13, R13, 0xe38f, RZ ;  /* 0x0000e38f0d0d7824 */ /* 0x000fe400078e02ff */
[----:B------:R-:W-:Y:S01]  /*0a80*/  IMAD R31, R18, 0xe38f, RZ ;  /* 0x0000e38f121f7824 */ /* 0x000fe200078e02ff */
[----:B------:R-:W-:-:S02]  /*0a90*/  SHF.R.U32.HI R12, RZ, 0x13, R12 ;  /* 0x00000013ff0c7819 */ /* 0x000fc4000001160c */
[----:B------:R-:W-:Y:S02]  /*0aa0*/  SHF.R.U32.HI R13, RZ, 0x13, R13 ;  /* 0x00000013ff0d7819 */ /* 0x000fe4000001160d */
[----:B------:R-:W-:Y:S02]  /*0ab0*/  SHF.R.U32.HI R31, RZ, 0x13, R31 ;  /* 0x00000013ff1f7819 */ /* 0x000fe4000001161f */
[----:B------:R-:W-:Y:S02]  /*0ac0*/  PRMT R12, R12, 0x9910, RZ ;  /* 0x000099100c0c7816 */ /* 0x000fe400000000ff */
[----:B------:R-:W-:Y:S02]  /*0ad0*/  PRMT R13, R13, 0x9910, RZ ;  /* 0x000099100d0d7816 */ /* 0x000fe400000000ff */
[----:B------:R-:W-:Y:S01]  /*0ae0*/  PRMT R31, R31, 0x9910, RZ ;  /* 0x000099101f1f7816 */ /* 0x000fe200000000ff */
[----:B------:R-:W-:Y:S02]  /*0af0*/  IMAD R12, R12, 0x9, RZ ;  /* 0x000000090c0c7824 */ /* 0x000fe400078e02ff */
[----:B------:R-:W-:-:S02]  /*0b00*/  IMAD R13, R13, 0x9, RZ ;  /* 0x000000090d0d7824 */ /* 0x000fc400078e02ff */
[----:B------:R-:W-:Y:S01]  /*0b10*/  IMAD R31, R31, 0x9, RZ ;  /* 0x000000091f1f7824 */ /* 0x000fe200078e02ff */
[----:B------:R-:W-:Y:S01]  /*0b20*/  IADD3 R12, PT, PT, RZ, -R12, RZ ;  /* 0x8000000cff0c7210 */ /* 0x000fe20007ffe0ff */
[----:B------:R-:W-:Y:S02]  /*0b30*/  IMAD.MOV R32, RZ, RZ, -R13 ;  /* 0x000000ffff207224 */ /* 0x000fe400078e0a0d */
[----:B------:R-:W-:Y:S01]  /*0b40*/  IMAD.MOV R33, RZ, RZ, -R31 ;  /* 0x000000ffff217224 */ /* 0x000fe200078e0a1f */
[----:B------:R-:W-:Y:S02]  /*0b50*/  PRMT R13, R12, 0x7710, RZ ;  /* 0x000077100c0d7816 */ /* 0x000fe400000000ff */
[----:B------:R-:W-:Y:S02]  /*0b60*/  PRMT R31, R32, 0x7710, RZ ;  /* 0x00007710201f7816 */ /* 0x000fe400000000ff */
[----:B------:R-:W-:Y:S01]  /*0b70*/  PRMT R33, R33, 0x7710, RZ ;  /* 0x0000771021217816 */ /* 0x000fe200000000ff */
[----:B------:R-:W-:-:S02]  /*0b80*/  IMAD.IADD R28, R28, 0x1, R13 ;  /* 0x000000011c1c7824 */ /* 0x000fc400078e020d */
[----:B------:R-:W-:Y:S02]  /*0b90*/  IMAD.IADD R30, R30, 0x1, R31 ;  /* 0x000000011e1e7824 */ /* 0x000fe400078e021f */
[----:B------:R-:W-:Y:S01]  /*0ba0*/  IMAD.IADD R12, R26, 0x1, R33 ;  /* 0x000000011a0c7824 */ /* 0x000fe200078e0221 */
[----:B------:R-:W-:Y:S01]  /*0bb0*/  PRMT R28, R28, 0x9910, RZ ;  /* 0x000099101c1c7816 */ /* 0x000fe200000000ff */
[----:B------:R-:W-:Y:S01]  /*0bc0*/  IMAD.MOV.U32 R33, RZ, RZ, RZ ;  /* 0x000000ffff217224 */ /* 0x000fe200078e00ff */
[----:B------:R-:W-:Y:S02]  /*0bd0*/  PRMT R13, R30, 0x9910, RZ ;  /* 0x000099101e0d7816 */ /* 0x000fe400000000ff */
[----:B------:R-:W-:Y:S02]  /*0be0*/  PRMT R30, R12, 0x9910, RZ ;  /* 0x000099100c1e7816 */ /* 0x000fe400000000ff */
[----:B------:R-:W-:Y:S01]  /*0bf0*/  MOV R12, R28 ;  /* 0x0000001c000c7202 */ /* 0x000fe20000000f00 */
[----:B------:R-:W-:-:S02]  /*0c00*/  IMAD R13, R13, 0x56, RZ ;  /* 0x000000560d0d7824 */ /* 0x000fc400078e02ff */
[----:B------:R-:W-:Y:S02]  /*0c10*/  IMAD.MOV.U32 R28, RZ, RZ, R30 ;  /* 0x000000ffff1c7224 */ /* 0x000fe400078e001e */
[----:B------:R-:W-:Y:S01]  /*0c20*/  IMAD R12, R12, 0x56, RZ ;  /* 0x000000560c0c7824 */ /* 0x000fe200078e02ff */
[----:B------:R-:W-:Y:S01]  /*0c30*/  LOP3.LUT R13, R13, 0xffff, RZ, 0xc0, !PT ;  /* 0x0000ffff0d0d7812 */ /* 0x000fe200078ec0ff */
[----:B------:R-:W-:-:S03]  /*0c40*/  IMAD R28, R28, 0x56, RZ ;  /* 0x000000561c1c7824 */ /* 0x000fc600078e02ff */
[----:B------:R-:W-:Y:S02]  /*0c50*/  LOP3.LUT R12, R12, 0xffff, RZ, 0xc0, !PT ;  /* 0x0000ffff0c0c7812 */ /* 0x000fe400078ec0ff */
[----:B------:R-:W-:Y:S02]  /*0c60*/  LOP3.LUT R28, R28, 0xffff, RZ, 0xc0, !PT ;  /* 0x0000ffff1c1c7812 */ /* 0x000fe400078ec0ff */
[----:B------:R-:W-:Y:S02]  /*0c70*/  SHF.R.U32.HI R35, RZ, 0x8, R12 ;  /* 0x00000008ff237819 */ /* 0x000fe4000001160c */
[----:B------:R-:W-:Y:S02]  /*0c80*/  SHF.R.U32.HI R37, RZ, 0x8, R13 ;  /* 0x00000008ff257819 */ /* 0x000fe4000001160d */
[----:B------:R-:W-:Y:S02]  /*0c90*/  LOP3.LUT R35, R35, 0xffff, RZ, 0xc0, !PT ;  /* 0x0000ffff23237812 */ /* 0x000fe400078ec0ff */
[----:B------:R-:W-:-:S02]  /*0ca0*/  SHF.R.U32.HI R31, RZ, 0x8, R28 ;  /* 0x00000008ff1f7819 */ /* 0x000fc4000001161c */
[C---:B------:R-:W-:Y:S02]  /*0cb0*/  LOP3.LUT P2, RZ, R20.reuse, R35, RZ, 0xfc, !PT ;  /* 0x0000002314ff7212 */ /* 0x040fe4000784fcff */
[----:B------:R-:W-:Y:S02]  /*0cc0*/  LOP3.LUT R37, R37, 0xffff, RZ, 0xc0, !PT ;  /* 0x0000ffff25257812 */ /* 0x000fe400078ec0ff */
[----:B------:R-:W-:Y:S02]  /*0cd0*/  LOP3.LUT R31, R31, 0xffff, RZ, 0xc0, !PT ;  /* 0x0000ffff1f1f7812 */ /* 0x000fe400078ec0ff */
[C---:B------:R-:W-:Y:S02]  /*0ce0*/  LOP3.LUT P0, RZ, R20.reuse, R37, RZ, 0xfc, !PT ;  /* 0x0000002514ff7212 */ /* 0x040fe4000780fcff */
[----:B------:R-:W-:-:S05]  /*0cf0*/  LOP3.LUT P1, RZ, R20, R31, RZ, 0xfc, !PT ;  /* 0x0000001f14ff7212 */ /* 0x000fca000782fcff */
[----:B------:R-:W-:Y:S08]  /*0d00*/  @!P2 BRA `(.L_x_7) ;  /* 0x000000000050a947 */ /* 0x000ff00003800000 */
        /* <DEDUP_REMOVED lines=10> */
[----:B------:R-:W-:Y:S01]  /*0db0*/  VIADD R12, R14, 0xc ;  /* 0x0000000c0e0c7836 */ /* 0x000fe20000000000 */
[----:B------:R-:W-:-:S04]  /*0dc0*/  IADD3 R33, PT, PT, R24, R30, RZ ;  /* 0x0000001e18217210 */ /* 0x000fc80007ffe0ff */
[----:B------:R-:W-:Y:S02]  /*0dd0*/  LOP3.LUT R28, R12, 0xffff, RZ, 0xc0, !PT ;  /* 0x0000ffff0c1c7812 */ /* 0x000fe400078ec0ff */
[----:B------:R-:W0:Y:S03]  /*0de0*/  LDC.64 R12, c[0x0][0x380] ;  /* 0x0000e000ff0c7b82 */ /* 0x000e260000000a00 */
[----:B------:R-:W-:-:S05]  /*0df0*/  IMAD R28, R28, 0xe38f, RZ ;  /* 0x0000e38f1c1c7824 */ /* 0x000fca00078e02ff */
[----:B------:R-:W-:-:S05]  /*0e00*/  SHF.R.U32.HI R28, RZ, 0x13, R28 ;  /* 0x00000013ff1c7819 */ /* 0x000fca000001161c */
[----:B------:R-:W-:-:S04]  /*0e10*/  IMAD R28, R28, 0x4000, R33 ;  /* 0x000040001c1c7824 */ /* 0x000fc800078e0221 */
[----:B------:R-:W-:-:S04]  /*0e20*/  IMAD R35, R35, 0x10, R28 ;  /* 0x0000001023237824 */ /* 0x000fc800078e021c */
[----:B0-----:R-:W-:-:S05]  /*0e30*/  IMAD.WIDE.U32 R12, R35, 0x4, R12 ;  /* 0x00000004230c7825 */ /* 0x001fca00078e000c */
[----:B------:R0:W5:Y:S02]  /*0e40*/  LDG.E.CONSTANT R33, desc[UR10][R12.64] ;  /* 0x0000000a0c217981 */ /* 0x000164000c1e9900 */
.L_x_7:
[----:B------:R-:W-:Y:S05]  /*0e50*/  BSYNC.RECONVERGENT B0 ;  /* 0x0000000000007941 */ /* 0x000fea0003800200 */
.L_x_6:
[----:B------:R-:W-:Y:S01]  /*0e60*/  BSSY.RECONVERGENT B0, `(.L_x_8) ;  /* 0x0000019000007945 */ /* 0x000fe20003800200 */
[----:B------:R-:W-:-:S03]  /*0e70*/  IMAD.MOV.U32 R35, RZ, RZ, RZ ;  /* 0x000000ffff237224 */ /* 0x000fc600078e00ff */
[----:B------:R-:W-:Y:S05]  /*0e80*/  @!P0 BRA `(.L_x_9) ;  /* 0x0000000000588947 */ /* 0x000fea0003800000 */
[----:B0-----:R-:W-:-:S05]  /*0e90*/  VIADD R12, R14, 0x1 ;  /* 0x000000010e0c7836 */ /* 0x001fca0000000000 */
[----:B------:R-:W-:-:S05]  /*0ea0*/  LOP3.LUT R13, R12, 0xffff, RZ, 0xc0, !PT ;  /* 0x0000ffff0c0d7812 */ /* 0x000fca00078ec0ff */
        /* <DEDUP_REMOVED lines=10> */
[----:B------:R-:W-:Y:S02]  /*0f50*/  VIADD R12, R14, 0x10 ;  /* 0x000000100e0c7836 */ /* 0x000fe40000000000 */
[----:B------:R-:W-:-:S03]  /*0f60*/  IMAD.IADD R35, R24, 0x1, R30 ;  /* 0x0000000118237824 */ /* 0x000fc600078e021e */
        /* <DEDUP_REMOVED lines=8> */
.L_x_9:
[----:B------:R-:W-:Y:S05]  /*0ff0*/  BSYNC.RECONVERGENT B0 ;  /* 0x0000000000007941 */ /* 0x000fea0003800200 */
.L_x_8:
[----:B------:R-:W-:Y:S01]  /*1000*/  BSSY.RECONVERGENT B0, `(.L_x_10) ;  /* 0x0000019000007945 */ /* 0x000fe20003800200 */
[C---:B------:R-:W-:Y:S01]  /*1010*/  VIADD R30, R14.reuse, 0x6 ;  /* 0x000000060e1e7836 */ /* 0x040fe20000000000 */
[----:B------:R-:W-:Y:S01]  /*1020*/  IADD3 R28, PT, PT, R14, 0x1, RZ ;  /* 0x000000010e1c7810 */ /* 0x000fe20007ffe0ff */
[----:B------:R-:W-:Y:S01]  /*1030*/  IMAD.MOV.U32 R37, RZ, RZ, RZ ;  /* 0x000000ffff257224 */ /* 0x000fe200078e00ff */
[----:B------:R-:W-:Y:S06]  /*1040*/  @!P1 BRA `(.L_x_11) ;  /* 0x0000000000509947 */ /* 0x000fec0003800000 */
[----:B01----:R-:W-:-:S05]  /*1050*/  IMAD R12, R18, 0xaaab, RZ ;  /* 0x0000aaab120c7824 */ /* 0x003fca00078e02ff */
        /* <DEDUP_REMOVED lines=14> */
[----:B------:R-:W-:-:S04]  /*1140*/  SHF.R.U32.HI R18, RZ, 0x13, R18 ;  /* 0x00000013ff127819 */ /* 0x000fc80000011612 */
[----:B------:R-:W-:-:S05]  /*1150*/  LEA R18, R18, R37, 0xe ;  /* 0x0000002512127211 */ /* 0x000fca00078e70ff */
[----:B------:R-:W-:-:S04]  /*1160*/  IMAD R31, R31, 0x10, R18 ;  /* 0x000000101f1f7824 */ /* 0x000fc800078e0212 */
[----:B0-----:R-:W-:-:S05]  /*1170*/  IMAD.WIDE.U32 R12, R31, 0x4, R12 ;  /* 0x000000041f0c7825 */ /* 0x001fca00078e000c */
[----:B------:R2:W5:Y:S02]  /*1180*/  LDG.E.CONSTANT R37, desc[UR10][R12.64] ;  /* 0x0000000a0c257981 */ /* 0x000564000c1e9900 */
.L_x_11:
[----:B------:R-:W-:Y:S05]  /*1190*/  BSYNC.RECONVERGENT B0 ;  /* 0x0000000000007941 */ /* 0x000fea0003800200 */
.L_x_10:
[----:B012---:R-:W-:Y:S01]  /*11a0*/  LOP3.LUT R12, R30, 0xffff, RZ, 0xc0, !PT ;  /* 0x0000ffff1e0c7812 */ /* 0x007fe200078ec0ff */
[----:B------:R-:W-:Y:S01]  /*11b0*/  BSSY.RECONVERGENT B0, `(.L_x_12) ;  /* 0x0000033000007945 */ /* 0x000fe20003800200 */
[----:B------:R-:W-:-:S03]  /*11c0*/  LOP3.LUT R26, R28, 0xffff, RZ, 0xc0, !PT ;  /* 0x0000ffff1c1a7812 */ /* 0x000fc600078ec0ff */
[----:B------:R-:W-:Y:S02]  /*11d0*/  IMAD R12, R12, 0xe38f, RZ ;  /* 0x0000e38f0c0c7824 */ /* 0x000fe400078e02ff */
[----:B------:R-:W-:-:S03]  /*11e0*/  IMAD R13, R26, 0xe38f, RZ ;  /* 0x0000e38f1a0d7824 */ /* 0x000fc600078e02ff */
[----:B------:R-:W-:Y:S02]  /*11f0*/  SHF.R.U32.HI R12, RZ, 0x13, R12 ;  /* 0x00000013ff0c7819 */ /* 0x000fe4000001160c */
[----:B------:R-:W-:Y:S02]  /*1200*/  SHF.R.U32.HI R13, RZ, 0x13, R13 ;  /* 0x00000013ff0d7819 */ /* 0x000fe4000001160d */
[----:B------:R-:W-:Y:S02]  /*1210*/  PRMT R12, R12, 0x9910, RZ ;  /* 0x000099100c0c7816 */ /* 0x000fe400000000ff */
[----:B------:R-:W-:-:S03]  /*1220*/  PRMT R13, R13, 0x9910, RZ ;  /* 0x000099100d0d7816 */ /* 0x000fc600000000ff */
[----:B------:R-:W-:Y:S02]  /*1230*/  IMAD R12, R12, 0x9, RZ ;  /* 0x000000090c0c7824 */ /* 0x000fe400078e02ff */
[----:B------:R-:W-:Y:S02]  /*1240*/  IMAD R13, R13, 0x9, RZ ;  /* 0x000000090d0d7824 */ /* 0x000fe400078e02ff */
[----:B------:R-:W-:Y:S02]  /*1250*/  IMAD.MOV R12, RZ, RZ, -R12 ;  /* 0x000000ffff0c7224 */ /* 0x000fe400078e0a0c */
[----:B------:R-:W-:-:S03]  /*1260*/  IMAD.MOV R31, RZ, RZ, -R13 ;  /* 0x000000ffff1f7224 */ /* 0x000fc600078e0a0d */
[----:B------:R-:W-:Y:S02]  /*1270*/  PRMT R13, R12, 0x7710, RZ ;  /* 0x000077100c0d7816 */ /* 0x000fe400000000ff */
[----:B------:R-:W-:-:S03]  /*1280*/  PRMT R31, R31, 0x7710, RZ ;  /* 0x000077101f1f7816 */ /* 0x000fc600000000ff */
[----:B------:R-:W-:Y:S02]  /*1290*/  IMAD.IADD R30, R30, 0x1, R13 ;  /* 0x000000011e1e7824 */ /* 0x000fe400078e020d */
[----:B------:R-:W-:Y:S02]  /*12a0*/  IMAD.IADD R12, R28, 0x1, R31 ;  /* 0x000000011c0c7824 */ /* 0x000fe400078e021f */
[----:B------:R-:W-:Y:S01]  /*12b0*/  IMAD.MOV.U32 R31, RZ, RZ, RZ ;  /* 0x000000ffff1f7224 */ /* 0x000fe200078e00ff */
[----:B------:R-:W-:Y:S02]  /*12c0*/  PRMT R30, R30, 0x9910, RZ ;  /* 0x000099101e1e7816 */ /* 0x000fe400000000ff */
[----:B------:R-:W-:Y:S02]  /*12d0*/  PRMT R13, R12, 0x9910, RZ ;  /* 0x000099100c0d7816 */ /* 0x000fe400000000ff */
[----:B------:R-:W-:-:S03]  /*12e0*/  MOV R12, R30 ;  /* 0x0000001e000c7202 */ /* 0x000fc60000000f00 */
[----:B------:R-:W-:Y:S02]  /*12f0*/  IMAD R13, R13, 0x56, RZ ;  /* 0x000000560d0d7824 */ /* 0x000fe400078e02ff */
[----:B------:R-:W-:-:S03]  /*1300*/  IMAD R12, R12, 0x56, RZ ;  /* 0x000000560c0c7824 */ /* 0x000fc600078e02ff */
[----:B------:R-:W-:Y:S02]  /*1310*/  LOP3.LUT R13, R13, 0xffff, RZ, 0xc0, !PT ;  /* 0x0000ffff0d0d7812 */ /* 0x000fe400078ec0ff */
[----:B------:R-:W-:Y:S02]  /*1320*/  LOP3.LUT R12, R12, 0xffff, RZ, 0xc0, !PT ;  /* 0x0000ffff0c0c7812 */ /* 0x000fe400078ec0ff */
[----:B------:R-:W-:Y:S02]  /*1330*/  SHF.R.U32.HI R18, RZ, 0x8, R13 ;  /* 0x00000008ff127819 */ /* 0x000fe4000001160d */
[----:B------:R-:W-:Y:S02]  /*1340*/  SHF.R.U32.HI R30, RZ, 0x8, R12 ;  /* 0x00000008ff1e7819 */ /* 0x000fe4000001160c */
[----:B------:R-:W-:Y:S02]  /*1350*/  LOP3.LUT R18, R18, 0xffff, RZ, 0xc0, !PT ;  /* 0x0000ffff12127812 */ /* 0x000fe400078ec0ff */
[----:B------:R-:W-:-:S02]  /*1360*/  LOP3.LUT R30, R30, 0xffff, RZ, 0xc0, !PT ;  /* 0x0000ffff1e1e7812 */ /* 0x000fc400078ec0ff */
[C---:B------:R-:W-:Y:S02]  /*1370*/  LOP3.LUT P1, RZ, R20.reuse, R18, RZ, 0xfc, !PT ;  /* 0x0000001214ff7212 */ /* 0x040fe4000782fcff */
[----:B------:R-:W-:-:S13]  /*1380*/  LOP3.LUT P0, RZ, R20, R30, RZ, 0xfc, !PT ;  /* 0x0000001e14ff7212 */ /* 0x000fda000780fcff */
[----:B------:R-:W-:Y:S05]  /*1390*/  @!P0 BRA `(.L_x_13) ;  /* 0x0000000000508947 */ /* 0x000fea0003800000 */
        /* <DEDUP_REMOVED lines=20> */
.L_x_13:
[----:B------:R-:W-:Y:S05]  /*14e0*/  BSYNC.RECONVERGENT B0 ;  /* 0x0000000000007941 */ /* 0x000fea0003800200 */
.L_x_12:
[----:B------:R-:W-:Y:S01]  /*14f0*/  BSSY.RECONVERGENT B0, `(.L_x_14) ;  /* 0x0000017000007945 */ /* 0x000fe20003800200 */
[----:B------:R-:W-:-:S03]  /*1500*/  IMAD.MOV.U32 R16, RZ, RZ, RZ ;  /* 0x000000ffff107224 */ /* 0x000fc600078e00ff */
[----:B------:R-:W-:Y:S05]  /*1510*/  @!P1 BRA `(.L_x_15) ;  /* 0x0000000000509947 */ /* 0x000fea0003800000 */
[----:B0-----:R-:W-:-:S05]  /*1520*/  IMAD R12, R26, 0xaaab, RZ ;  /* 0x0000aaab1a0c7824 */ /* 0x001fca00078e02ff */
        /* <DEDUP_REMOVED lines=10> */
[----:B------:R-:W0:Y:S01]  /*15d0*/  LDC.64 R12, c[0x0][0x380] ;  /* 0x0000e000ff0c7b82 */ /* 0x000e220000000a00 */
[----:B------:R-:W-:-:S03]  /*15e0*/  IADD3 R16, PT, PT, R24, R28, RZ ;  /* 0x0000001c18107210 */ /* 0x000fc60007ffe0ff */
[----:B------:R-:W-:-:S05]  /*15f0*/  LOP3.LUT R14, R14, 0xffff, RZ, 0xc0, !PT ;  /* 0x0000ffff0e0e7812 */ /* 0x000fca00078ec0ff */
[----:B------:R-:W-:-:S05]  /*1600*/  IMAD R14, R14, 0xe38f, RZ ;  /* 0x0000e38f0e0e7824 */ /* 0x000fca00078e02ff */
[----:B------:R-:W-:-:S05]  /*1610*/  SHF.R.U32.HI R14, RZ, 0x13, R14 ;  /* 0x00000013ff0e7819 */ /* 0x000fca000001160e */
[----:B------:R-:W-:-:S04]  /*1620*/  IMAD R14, R14, 0x4000, R16 ;  /* 0x000040000e0e7824 */ /* 0x000fc800078e0210 */
[----:B------:R-:W-:-:S04]  /*1630*/  IMAD R14, R18, 0x10, R14 ;  /* 0x00000010120e7824 */ /* 0x000fc800078e020e */
[----:B0-----:R-:W-:-:S05]  /*1640*/  IMAD.WIDE.U32 R12, R14, 0x4, R12 ;  /* 0x000000040e0c7825 */ /* 0x001fca00078e000c */
[----:B------:R1:W5:Y:S02]  /*1650*/  LDG.E.CONSTANT R16, desc[UR10][R12.64] ;  /* 0x0000000a0c107981 */ /* 0x000364000c1e9900 */
.L_x_15:
[----:B------:R-:W-:Y:S05]  /*1660*/  BSYNC.RECONVERGENT B0 ;  /* 0x0000000000007941 */ /* 0x000fea0003800200 */
.L_x_14:
[----:B01----:R-:W0:Y:S01]  /*1670*/  LDC.64 R12, c[0x0][0x388] ;  /* 0x0000e200ff0c7b82 */ /* 0x003e220000000a00 */
[----:B------:R-:W-:-:S04]  /*1680*/  VIADD R14, R3, UR8 ;  /* 0x00000008030e7c36 */ /* 0x000fc80008000000 */
[----:B0-----:R-:W-:-:S05]  /*1690*/  IMAD.WIDE.U32 R12, R14, 0x4, R12 ;  /* 0x000000040e0c7825 */ /* 0x001fca00078e000c */
[----:B------:R-:W2:Y:S04]  /*16a0*/  LDG.E.CONSTANT R14, desc[UR10][R12.64] ;  /* 0x0000000a0c0e7981 */ /* 0x000ea8000c1e9900 */
[----:B------:R-:W3:Y:S04]  /*16b0*/  LDG.E.CONSTANT R30, desc[UR10][R12.64+0x2400] ;  /* 0x0024000a0c1e7981 */ /* 0x000ee8000c1e9900 */
[----:B------:R-:W4:Y:S04]  /*16c0*/  LDG.E.CONSTANT R32, desc[UR10][R12.64+0x4800] ;  /* 0x0048000a0c207981 */ /* 0x000f28000c1e9900 */
[----:B------:R-:W4:Y:S01]  /*16d0*/  LDG.E.CONSTANT R34, desc[UR10][R12.64+0x6c00] ;  /* 0x006c000a0c227981 */ /* 0x000f22000c1e9900 */
[----:B------:R-:W0:Y:S01]  /*16e0*/  S2UR UR8, SR_CgaCtaId ;  /* 0x00000000000879c3 */ /* 0x000e220000008800 */
[----:B------:R-:W-:Y:S01]  /*16f0*/  UMOV UR7, 0x400 ;  /* 0x0000040000077882 */ /* 0x000fe20000000000 */
[----:B------:R-:W-:Y:S01]  /*1700*/  UIADD3 UR4, UPT, UPT, UR4, 0x1, URZ ;  /* 0x0000000104047890 */ /* 0x000fe2000fffe0ff */
[----:B-----5:R1:W-:Y:S01]  /*1710*/  STS [R6+UR5], R15 ;  /* 0x0000000f06007988 */ /* 0x0203e20008000805 */
[----:B------:R-:W-:-:S02]  /*1720*/  UIADD3 UR6, UPT, UPT, UR7, 0x2000, URZ ;  /* 0x0000200007067890 */ /* 0x000fc4000fffe0ff */
[----:B------:R-:W-:Y:S01]  /*1730*/  UISETP.NE.AND UP1, UPT, UR4, 0x9, UPT ;  /* 0x000000090400788c */ /* 0x000fe2000bf25270 */
[----:B------:R1:W-:Y:S04]  /*1740*/  STS [R6+UR5+0x400], R17 ;  /* 0x0004001106007988 */ /* 0x0003e80008000805 */
[----:B------:R1:W-:Y:S04]  /*1750*/  STS [R6+UR5+0x800], R19 ;  /* 0x0008001306007988 */ /* 0x0003e80008000805 */
[----:B------:R1:W-:Y:S04]  /*1760*/  STS [R6+UR5+0xc00], R33 ;  /* 0x000c002106007988 */ /* 0x0003e80008000805 */
[----:B------:R1:W-:Y:S04]  /*1770*/  STS [R6+UR5+0x1000], R35 ;  /* 0x0010002306007988 */ /* 0x0003e80008000805 */
[----:B------:R1:W-:Y:S01]  /*1780*/  STS [R6+UR5+0x1400], R37 ;  /* 0x0014002506007988 */ /* 0x0003e20008000805 */
[----:B0-----:R-:W-:-:S02]  /*1790*/  ULEA UR6, UR8, UR6, 0x18 ;  /* 0x0000000608067291 */ /* 0x001fc4000f8ec0ff */
[----:B------:R-:W-:Y:S01]  /*17a0*/  ULEA UR7, UR8, UR7, 0x18 ;  /* 0x0000000708077291 */ /* 0x000fe2000f8ec0ff */
[----:B------:R1:W-:Y:S03]  /*17b0*/  STS [R6+UR5+0x1800], R31 ;  /* 0x0018001f06007988 */ /* 0x0003e60008000805 */
[----:B------:R-:W-:Y:S01]  /*17c0*/  LEA R18, R0, UR6, 0x2 ;  /* 0x0000000600127c11 */ /* 0x000fe2000f8e10ff */
[----:B------:R1:W-:Y:S01]  /*17d0*/  STS [R6+UR5+0x1c00], R16 ;  /* 0x001c001006007988 */ /* 0x0003e20008000805 */
[----:B------:R-:W-:Y:S02]  /*17e0*/  LEA R28, R8, UR7, 0x2 ;  /* 0x00000007081c7c11 */ /* 0x000fe4000f8e10ff */
[----:B------:R-:W-:Y:S01]  /*17f0*/  LEA R26, R10, UR6, 0x7 ;  /* 0x000000060a1a7c11 */ /* 0x000fe2000f8e38ff */
[----:B------:R-:W-:Y:S02]  /*1800*/  UMOV UR6, 0x200 ;  /* 0x0000020000067882 */ /* 0x000fe40000000000 */
[----:B------:R-:W-:-:S02]  /*1810*/  VIADD R28, R28, 0x200 ;  /* 0x000002001c1c7836 */ /* 0x000fc40000000000 */
[----:B------:R-:W-:Y:S01]  /*1820*/  VIADD R26, R26, 0x800 ;  /* 0x000008001a1a7836 */ /* 0x000fe20000000000 */
[----:B--2---:R1:W-:Y:S04]  /*1830*/  STS [R18], R14 ;  /* 0x0000000e12007388 */ /* 0x0043e80000000800 */
[----:B---3--:R1:W-:Y:S04]  /*1840*/  STS [R18+0x400], R30 ;  /* 0x0004001e12007388 */ /* 0x0083e80000000800 */
[----:B----4-:R1:W-:Y:S04]  /*1850*/  STS [R18+0x800], R32 ;  /* 0x0008002012007388 */ /* 0x0103e80000000800 */
[----:B------:R1:W-:Y:S01]  /*1860*/  STS [R18+0xc00], R34 ;  /* 0x000c002212007388 */ /* 0x0003e20000000800 */
[----:B------:R-:W-:Y:S06]  /*1870*/  BAR.SYNC.DEFER_BLOCKING 0x0 ;  /* 0x0000000000007b1d */ /* 0x000fec0000010000 */
.L_x_16:
[----:B-1----:R-:W-:Y:S01]  /*1880*/  LDS.128 R12, [R26+-0x800] ;  /* 0xfff800001a0c7984 */ /* 0x002fe20000000c00 */
[----:B------:R-:W-:-:S03]  /*1890*/  UIADD3 UR6, UPT, UPT, UR6, 0x400, URZ ;  /* 0x0000040006067890 */ /* 0x000fc6000fffe0ff */
[----:B------:R-:W0:Y:S01]  /*18a0*/  LDS R36, [R28+-0x1c0] ;  /* 0xfffe40001c247984 */ /* 0x000e220000000800 */
[----:B------:R-:W-:-:S03]  /*18b0*/  UISETP.NE.AND UP0, UPT, UR6, 0x2200, UPT ;  /* 0x000022000600788c */ /* 0x000fc6000bf05270 */
[----:B------:R-:W1:Y:S04]  /*18c0*/  LDS R30, [R28+-0x200] ;  /* 0xfffe00001c1e7984 */ /* 0x000e680000000800 */
[----:B------:R2:W3:Y:S04]  /*18d0*/  LDS.128 R16, [R26] ;  /* 0x000000001a107984 */ /* 0x0004e80000000c00 */
[----:B------:R-:W4:Y:S01]  /*18e0*/  LDS R31, [R28+-0x180] ;  /* 0xfffe80001c1f7984 */ /* 0x000f220000000800 */
[----:B--2---:R-:W-:Y:S01]  /*18f0*/  IADD3 R26, PT, PT, R26, 0x10, RZ ;  /* 0x000000101a1a7810 */ /* 0x004fe20007ffe0ff */
[----:B0-----:R-:W-:-:S02]  /*1900*/  FFMA R34, R36, R12, R29 ;  /* 0x0000000c24227223 */ /* 0x001fc4000000001d */
[----:B------:R-:W-:Y:S01]  /*1910*/  LDS R29, [R28+-0xc0] ;  /* 0xffff40001c1d7984 */ /* 0x000fe20000000800 */
[----:B-1----:R-:W-:-:S03]  /*1920*/  FFMA R32, R30, R12, R27 ;  /* 0x0000000c1e207223 */ /* 0x002fc6000000001b */
[----:B------:R-:W0:Y:S01]  /*1930*/  LDS R27, [R28+-0x140] ;  /* 0xfffec0001c1b7984 */ /* 0x000e220000000800 */
[-C--:B---3--:R-:W-:Y:S01]  /*1940*/  FFMA R36, R36, R16.reuse, R9 ;  /* 0x0000001024247223 */ /* 0x088fe20000000009 */
[----:B------:R-:W-:Y:S02]  /*1950*/  FFMA R30, R30, R16, R11 ;  /* 0x000000101e1e7223 */ /* 0x000fe4000000000b */
[----:B------:R-:W1:Y:S01]  /*1960*/  LDS R11, [R28+-0x80] ;  /* 0xffff80001c0b7984 */ /* 0x000e620000000800 */
[C---:B----4-:R-:W-:Y:S01]  /*1970*/  FFMA R23, R31.reuse, R12, R23 ;  /* 0x0000000c1f177223 */ /* 0x050fe20000000017 */
[----:B------:R-:W-:Y:S02]  /*1980*/  FFMA R9, R31, R16, R7 ;  /* 0x000000101f097223 */ /* 0x000fe40000000007 */
[----:B------:R-:W2:Y:S04]  /*1990*/  LDS R31, [R28+-0x100] ;  /* 0xffff00001c1f7984 */ /* 0x000ea80000000800 */
[----:B------:R-:W3:Y:S01]  /*19a0*/  LDS R7, [R28+-0x40] ;  /* 0xffffc0001c077984 */ /* 0x000ee20000000800 */
[C---:B0-----:R-:W-:Y:S01]  /*19b0*/  FFMA R12, R27.reuse, R12, R21 ;  /* 0x0000000c1b0c7223 */ /* 0x041fe20000000015 */
[----:B------:R-:W-:Y:S01]  /*19c0*/  FFMA R16, R27, R16, R5 ;  /* 0x000000101b107223 */ /* 0x000fe20000000005 */
[C---:B------:R-:W-:Y:S01]  /*19d0*/  FFMA R27, R29.reuse, R13, R34 ;  /* 0x0000000d1d1b7223 */ /* 0x040fe20000000022 */
[----:B------:R-:W-:Y:S01]  /*19e0*/  FFMA R29, R29, R17, R36 ;  /* 0x000000111d1d7223 */ /* 0x000fe20000000024 */
[----:B------:R-:W0:Y:S01]  /*19f0*/  LDS R34, [R28+0x80] ;  /* 0x000080001c227984 */ /* 0x000e220000000800 */
[C---:B-1----:R-:W-:Y:S01]  /*1a00*/  FFMA R23, R11.reuse, R13, R23 ;  /* 0x0000000d0b177223 */ /* 0x042fe20000000017 */
[----:B------:R-:W-:-:S02]  /*1a10*/  FFMA R9, R11, R17, R9 ;  /* 0x000000110b097223 */ /* 0x000fc40000000009 */
[----:B------:R-:W1:Y:S01]  /*1a20*/  LDS R11, [R28+0xc0] ;  /* 0x0000c0001c0b7984 */ /* 0x000e620000000800 */
[C---:B--2---:R-:W-:Y:S01]  /*1a30*/  FFMA R21, R31.reuse, R17, R30 ;  /* 0x000000111f157223 */ /* 0x044fe2000000001e */
[-C--:B------:R-:W-:Y:S02]  /*1a40*/  FFMA R5, R31, R13.reuse, R32 ;  /* 0x0000000d1f057223 */ /* 0x080fe40000000020 */
[----:B------:R-:W2:Y:S01]  /*1a50*/  LDS R30, [R28] ;  /* 0x000000001c1e7984 */ /* 0x000ea20000000800 */
[C---:B---3--:R-:W-:Y:S01]  /*1a60*/  FFMA R13, R7.reuse, R13, R12 ;  /* 0x0000000d070d7223 */ /* 0x048fe2000000000c */
[----:B------:R-:W-:Y:S02]  /*1a70*/  FFMA R17, R7, R17, R16 ;  /* 0x0000001107117223 */ /* 0x000fe40000000010 */
[----:B------:R-:W3:Y:S04]  /*1a80*/  LDS R32, [R28+0x40] ;  /* 0x000040001c207984 */ /* 0x000ee80000000800 */
[----:B------:R-:W4:Y:S04]  /*1a90*/  LDS R36, [R28+0x100] ;  /* 0x000100001c247984 */ /* 0x000f280000000800 */
[----:B------:R-:W5:Y:S04]  /*1aa0*/  LDS R7, [R28+0x140] ;  /* 0x000140001c077984 */ /* 0x000f680000000800 */
[----:B------:R-:W5:Y:S04]  /*1ab0*/  LDS R16, [R28+0x180] ;  /* 0x000180001c107984 */ /* 0x000f680000000800 */
[----:B------:R0:W5:Y:S02]  /*1ac0*/  LDS R12, [R28+0x1c0] ;  /* 0x0001c0001c0c7984 */ /* 0x0001640000000800 */
[----:B0-----:R-:W-:-:S02]  /*1ad0*/  VIADD R28, R28, 0x400 ;  /* 0x000004001c1c7836 */ /* 0x001fc40000000000 */
[C---:B------:R-:W-:Y:S01]  /*1ae0*/  FFMA R23, R34.reuse, R14, R23 ;  /* 0x0000000e22177223 */ /* 0x040fe20000000017 */
[----:B------:R-:W-:Y:S01]  /*1af0*/  FFMA R34, R34, R18, R9 ;  /* 0x0000001222227223 */ /* 0x000fe20000000009 */
[C---:B-1----:R-:W-:Y:S01]  /*1b00*/  FFMA R13, R11.reuse, R14, R13 ;  /* 0x0000000e0b0d7223 */ /* 0x042fe2000000000d */
[----:B------:R-:W-:Y:S01]  /*1b10*/  FFMA R17, R11, R18, R17 ;  /* 0x000000120b117223 */ /* 0x000fe20000000011 */
[C---:B--2---:R-:W-:Y:S01]  /*1b20*/  FFMA R5, R30.reuse, R14, R5 ;  /* 0x0000000e1e057223 */ /* 0x044fe20000000005 */
[----:B------:R-:W-:Y:S01]  /*1b30*/  FFMA R21, R30, R18, R21 ;  /* 0x000000121e157223 */ /* 0x000fe20000000015 */
[C---:B---3--:R-:W-:Y:S01]  /*1b40*/  FFMA R30, R32.reuse, R14, R27 ;  /* 0x0000000e201e7223 */ /* 0x048fe2000000001b */
[----:B------:R-:W-:Y:S01]  /*1b50*/  FFMA R32, R32, R18, R29 ;  /* 0x0000001220207223 */ /* 0x000fe2000000001d */
[C---:B----4-:R-:W-:Y:S01]  /*1b60*/  FFMA R27, R36.reuse, R15, R5 ;  /* 0x0000000f241b7223 */ /* 0x050fe20000000005 */
[----:B------:R-:W-:Y:S01]  /*1b70*/  FFMA R11, R36, R19, R21 ;  /* 0x00000013240b7223 */ /* 0x000fe20000000015 */
[C---:B-----5:R-:W-:Y:S01]  /*1b80*/  FFMA R29, R7.reuse, R15, R30 ;  /* 0x0000000f071d7223 */ /* 0x060fe2000000001e */
[----:B------:R-:W-:Y:S01]  /*1b90*/  FFMA R9, R7, R19, R32 ;  /* 0x0000001307097223 */ /* 0x000fe20000000020 */
[C---:B------:R-:W-:Y:S01]  /*1ba0*/  FFMA R23, R16.reuse, R15, R23 ;  /* 0x0000000f10177223 */ /* 0x040fe20000000017 */
[----:B------:R-:W-:Y:S01]  /*1bb0*/  FFMA R7, R16, R19, R34 ;  /* 0x0000001310077223 */ /* 0x000fe20000000022 */
[C---:B------:R-:W-:Y:S01]  /*1bc0*/  FFMA R21, R12.reuse, R15, R13 ;  /* 0x0000000f0c157223 */ /* 0x040fe2000000000d */
[----:B------:R-:W-:Y:S01]  /*1bd0*/  FFMA R5, R12, R19, R17 ;  /* 0x000000130c057223 */ /* 0x000fe20000000011 */
[----:B------:R-:W-:Y:S06]  /*1be0*/  BRA.U UP0, `(.L_x_16) ;  /* 0xfffffffd00247547 */ /* 0x000fec000b83ffff */
[----:B------:R-:W-:Y:S05]  /*1bf0*/  BRA.U UP1, `(.L_x_17) ;  /* 0xffffffe501847547 */ /* 0x000fea000b83ffff */
[----:B------:R-:W0:Y:S01]  /*1c00*/  LDC.64 R14, c[0x0][0x390] ;  /* 0x0000e400ff0e7b82 */ /* 0x000e220000000a00 */
[----:B------:R-:W-:-:S04]  /*1c10*/  SHF.R.U32.HI R3, RZ, 0x1, R2 ;  /* 0x00000001ff037819 */ /* 0x000fc80000011602 */
[----:B------:R-:W-:-:S03]  /*1c20*/  LOP3.LUT R3, R10, 0x3fffffe0, R3, 0xf8, !PT ;  /* 0x3fffffe00a037812 */ /* 0x000fc600078ef803 */
[----:B------:R-:W1:Y:S02]  /*1c30*/  LDC.64 R12, c[0x0][0x398] ;  /* 0x0000e600ff0c7b82 */ /* 0x000e640000000a00 */
[----:B0-----:R-:W-:-:S05]  /*1c40*/  IMAD.WIDE.U32 R14, R3, 0x4, R14 ;  /* 0x00000004030e7825 */ /* 0x001fca00078e000e */
[----:B------:R-:W2:Y:S04]  /*1c50*/  LDG.E.CONSTANT R4, desc[UR10][R14.64] ;  /* 0x0000000a0e047981 */ /* 0x000ea8000c1e9900 */
[----:B------:R-:W3:Y:S01]  /*1c60*/  LDG.E.CONSTANT R6, desc[UR10][R14.64+0x40] ;  /* 0x0000400a0e067981 */ /* 0x000ee2000c1e9900 */
[----:B------:R-:W-:-:S05]  /*1c70*/  IMAD.SHL.U32 R3, R0, 0x100, RZ ;  /* 0x0000010000037824 */ /* 0x000fca00078e00ff */
[----:B------:R-:W-:-:S04]  /*1c80*/  LOP3.LUT R3, R3, 0xf000, RZ, 0xc0, !PT ;  /* 0x0000f00003037812 */ /* 0x000fc800078ec0ff */
[----:B------:R-:W-:Y:S01]  /*1c90*/  LOP3.LUT R3, R3, 0xf, R0, 0xf8, !PT ;  /* 0x0000000f03037812 */ /* 0x000fe200078ef800 */
[----:B------:R-:W-:-:S05]  /*1ca0*/  IMAD.SHL.U32 R0, R2, 0x800, RZ ;  /* 0x0000080002007824 */ /* 0x000fca00078e00ff */
[----:B------:R-:W-:Y:S02]  /*1cb0*/  LOP3.LUT R0, R3, 0x7ffe0000, R0, 0xf8, !PT ;  /* 0x7ffe000003007812 */ /* 0x000fe400078ef800 */
[----:B------:R-:W-:-:S05]  /*1cc0*/  LOP3.LUT R3, R2, 0x3f, RZ, 0xc0, !PT ;  /* 0x0000003f02037812 */ /* 0x000fca00078ec0ff */
[----:B------:R-:W-:-:S04]  /*1cd0*/  IMAD R3, R3, 0x40, R0 ;  /* 0x0000004003037824 */ /* 0x000fc800078e0200 */
[----:B-1----:R-:W-:-:S04]  /*1ce0*/  IMAD.WIDE.U32 R12, R3, 0x4, R12 ;  /* 0x00000004030c7825 */ /* 0x002fc800078e000c */
[--C-:B--2---:R-:W-:Y:S01]  /*1cf0*/  FADD R27, R27, R4.reuse ;  /* 0x000000041b1b7221 */ /* 0x104fe20000000000 */
[--C-:B------:R-:W-:Y:S01]  /*1d00*/  FADD R29, R29, R4.reuse ;  /* 0x000000041d1d7221 */ /* 0x100fe20000000000 */
[--C-:B------:R-:W-:Y:S01]  /*1d10*/  FADD R23, R23, R4.reuse ;  /* 0x0000000417177221 */ /* 0x100fe20000000000 */
[----:B------:R-:W-:Y:S01]  /*1d20*/  FADD R4, R21, R4 ;  /* 0x0000000415047221 */ /* 0x000fe20000000000 */
[--C-:B---3--:R-:W-:Y:S01]  /*1d30*/  FADD R11, R11, R6.reuse ;  /* 0x000000060b0b7221 */ /* 0x108fe20000000000 */
[--C-:B------:R-:W-:Y:S01]  /*1d40*/  FADD R9, R9, R6.reuse ;  /* 0x0000000609097221 */ /* 0x100fe20000000000 */
[--C-:B------:R-:W-:Y:S01]  /*1d50*/  FADD R7, R7, R6.reuse ;  /* 0x0000000607077221 */ /* 0x100fe20000000000 */
[----:B------:R-:W-:Y:S01]  /*1d60*/  FADD R5, R5, R6 ;  /* 0x0000000605057221 */ /* 0x000fe20000000000 */
[----:B------:R-:W-:Y:S02]  /*1d70*/  FMNMX R27, RZ, R27, !PT ;  /* 0x0000001bff1b7209 */ /* 0x000fe40007800000 */
[----:B------:R-:W-:-:S02]  /*1d80*/  FMNMX R11, RZ, R11, !PT ;  /* 0x0000000bff0b7209 */ /* 0x000fc40007800000 */
[----:B------:R-:W-:Y:S01]  /*1d90*/  FMNMX R29, RZ, R29, !PT ;  /* 0x0000001dff1d7209 */ /* 0x000fe20007800000 */
[----:B------:R-:W-:Y:S01]  /*1da0*/  STG.E desc[UR10][R12.64], R27 ;  /* 0x0000001b0c007986 */ /* 0x000fe2000c10190a */
[----:B------:R-:W-:Y:S02]  /*1db0*/  FMNMX R9, RZ, R9, !PT ;  /* 0x00000009ff097209 */ /* 0x000fe40007800000 */
[----:B------:R-:W-:Y:S01]  /*1dc0*/  FMNMX R23, RZ, R23, !PT ;  /* 0x00000017ff177209 */ /* 0x000fe20007800000 */
[----:B------:R-:W-:Y:S01]  /*1dd0*/  STG.E desc[UR10][R12.64+0x40000], R11 ;  /* 0x0400000b0c007986 */ /* 0x000fe2000c10190a */
[----:B------:R-:W-:Y:S02]  /*1de0*/  FMNMX R7, RZ, R7, !PT ;  /* 0x00000007ff077209 */ /* 0x000fe40007800000 */
[----:B------:R-:W-:Y:S01]  /*1df0*/  FMNMX R3, RZ, R4, !PT ;  /* 0x00000004ff037209 */ /* 0x000fe20007800000 */
[----:B------:R-:W-:Y:S01]  /*1e00*/  STG.E desc[UR10][R12.64+0x40], R29 ;  /* 0x0000401d0c007986 */ /* 0x000fe2000c10190a */
[----:B------:R-:W-:-:S03]  /*1e10*/  FMNMX R5, RZ, R5, !PT ;  /* 0x00000005ff057209 */ /* 0x000fc60007800000 */
[----:B------:R-:W-:Y:S04]  /*1e20*/  STG.E desc[UR10][R12.64+0x40040], R9 ;  /* 0x040040090c007986 */ /* 0x000fe8000c10190a */
[----:B------:R-:W-:Y:S04]  /*1e30*/  STG.E desc[UR10][R12.64+0x80], R23 ;  /* 0x000080170c007986 */ /* 0x000fe8000c10190a */
[----:B------:R-:W-:Y:S04]  /*1e40*/  STG.E desc[UR10][R12.64+0x40080], R7 ;  /* 0x040080070c007986 */ /* 0x000fe8000c10190a */
[----:B------:R-:W-:Y:S04]  /*1e50*/  STG.E desc[UR10][R12.64+0xc0], R3 ;  /* 0x0000c0030c007986 */ /* 0x000fe8000c10190a */
[----:B------:R-:W-:Y:S01]  /*1e60*/  STG.E desc[UR10][R12.64+0x400c0], R5 ;  /* 0x0400c0050c007986 */ /* 0x000fe2000c10190a */
[----:B------:R-:W-:Y:S05]  /*1e70*/  EXIT ;  /* 0x000000000000794d */ /* 0x000fea0003800000 */
.L_x_18:
[----:B------:R-:W-:-:S00]  /*1e80*/  BRA `(.L_x_18) ;  /* 0xfffffffc00fc7947 */ /* 0x000fc0000383ffff */
[----:B------:R-:W-:-:S00]  /*1e90*/  NOP ;  /* 0x0000000000007918 */ /* 0x000fc00000000000 */
        /* <DEDUP_REMOVED lines=14> */
.L_x_19:


//--------------------- .nv.shared.default_function_kernel0 --------------------------
	.section	.nv.shared.default_function_kernel0,"aw",@nobits
	.sectionflags	@""
	.align	4
.nv.shared.default_function_kernel0:
	.zero		13312


//--------------------- .nv.shared.reserved.0     --------------------------
	.section	.nv.shared.reserved.0,"aw",@nobits
	.weak		__nv_reservedSMEM_offset_0_alias
	.size		__nv_reservedSMEM_offset_0_alias, 0, 64
	.other		__nv_reservedSMEM_offset_0_alias,@"STO_CUDA_RESERVED_SHARED STV_DEFAULT"
__nv_reservedSMEM_offset_0_alias:
	.zero		0
	.zero		64


//--------------------- .nv.constant0.default_function_kernel0 --------------------------
	.section	.nv.constant0.default_function_kernel0,"a",@progbits
	.sectionflags	@""
	.align	4
.nv.constant0.default_function_kernel0:
	.zero		928


//--------------------- SYMBOLS --------------------------

	.type		.nv.reservedSmem.offset0,@object
	.size		.nv.reservedSmem.offset0,0x4
	.type		.nv.reservedSmem.cap,@object
	.size		.nv.reservedSmem.cap,0x4
